# CuTe-DSL kernel — source=cudnn_frontend_dsl family=gemm_swiglu
# config = {"ab_dtype": "BFloat16", "c_dtype": "BFloat16", "mma_mn": [64, 256], "cluster_mn": [2, 1]}


// ===== COMPILED SASS (sm_100a) =====

	.target	sm_100a

	.elftype	@"ET_EXEC"


//--------------------- .note.nv.tkinfo           --------------------------
	.section	.note.nv.tkinfo,"",@"SHT_NOTE"
	.sectionflags	@"SHF_NOTE_NV_TKINFO"
	.tkinfo
        /*0018*/ 	.word	0x00000081
        /*0030*/ 	.string	""
        /*0030*/ 	.string	"ptxas"
        /*0030*/ 	.string	"Cuda compilation tools, release 12.9, V12.9.83"
        /*0030*/ 	.string	"Build system must define TOOLS_VERSION_EXTENDED"
        /*0030*/ 	.string	"-O 3 -arch sm_100a "



//--------------------- .note.nv.cuver            --------------------------
	.section	.note.nv.cuver,"",@"SHT_NOTE"
	.sectionflags	@"SHF_NOTE_NV_CUVER"
        /*0018*/ 	.short	0x0001
        /*001a*/ 	.short	0x0064
        /*001c*/ 	.short	0x0001
        /*001e*/ 	.short	0x0000
        /*0020*/ 	.short	0x0001
        /*0022*/ 	.short	0x0000


//--------------------- .nv.info                  --------------------------
	.section	.nv.info,"",@"SHT_CUDA_INFO"
	.align	4


	//----- nvinfo : EIATTR_REGCOUNT
	.align		4
        /*0000*/ 	.byte	0x04, 0x2f
        /*0002*/ 	.short	(.L_4 - .L_3)
	.align		4
.L_3:
        /*0004*/ 	.word	index@(kernel_cutlass_kernel_cudnngemm_swigludense_gemm_persistent_swigluPersistentDenseGemmKernel_object_at__TiledMMA_ThrLayoutVMNK11110000_PermutationMNK____MMAAtom_ThrID10_ShapeMNK6425616_TVL_0)
        /*0008*/ 	.word	0x00000067


	//----- nvinfo : EIATTR_FRAME_SIZE
	.align		4
.L_4:
        /*000c*/ 	.byte	0x04, 0x11
        /*000e*/ 	.short	(.L_6 - .L_5)
	.align		4
.L_5:
        /*0010*/ 	.word	index@($__internal_2_$__cuda_sm10x_tcgen05_guardrail_trap_unallocated_columns_being_dealloced)
        /*0014*/ 	.word	0x00000000


	//----- nvinfo : EIATTR_FRAME_SIZE
	.align		4
.L_6:
        /*0018*/ 	.byte	0x04, 0x11
        /*001a*/ 	.short	(.L_8 - .L_7)
	.align		4
.L_7:
        /*001c*/ 	.word	index@($__internal_1_$__cuda_sm10x_tcgen05_guardrail_trap_phase_invalid_during_alloc)
        /*0020*/ 	.word	0x00000000


	//----- nvinfo : EIATTR_FRAME_SIZE
	.align		4
.L_8:
        /*0024*/ 	.byte	0x04, 0x11
        /*0026*/ 	.short	(.L_10 - .L_9)
	.align		4
.L_9:
        /*0028*/ 	.word	index@($__internal_0_$__cuda_sm10x_tcgen05_guardrail_trap_col_being_dealloced_not_returned_by_alloc)
        /*002c*/ 	.word	0x00000000


	//----- nvinfo : EIATTR_FRAME_SIZE
	.align		4
.L_10:
        /*0030*/ 	.byte	0x04, 0x11
        /*0032*/ 	.short	(.L_12 - .L_11)
	.align		4
.L_11:
        /*0034*/ 	.word	index@(kernel_cutlass_kernel_cudnngemm_swigludense_gemm_persistent_swigluPersistentDenseGemmKernel_object_at__TiledMMA_ThrLayoutVMNK11110000_PermutationMNK____MMAAtom_ThrID10_ShapeMNK6425616_TVL_0)
        /*0038*/ 	.word	0x00000000


	//----- nvinfo : EIATTR_MIN_STACK_SIZE
	.align		4
.L_12:
        /*003c*/ 	.byte	0x04, 0x12
        /*003e*/ 	.short	(.L_14 - .L_13)
	.align		4
.L_13:
        /*0040*/ 	.word	index@(kernel_cutlass_kernel_cudnngemm_swigludense_gemm_persistent_swigluPersistentDenseGemmKernel_object_at__TiledMMA_ThrLayoutVMNK11110000_PermutationMNK____MMAAtom_ThrID10_ShapeMNK6425616_TVL_0)
        /*0044*/ 	.word	0x00000000
.L_14:


//--------------------- .nv.info.kernel_cutlass_kernel_cudnngemm_swigludense_gemm_persistent_swigluPersistentDenseGemmKernel_object_at__TiledMMA_ThrLayoutVMNK11110000_PermutationMNK____MMAAtom_ThrID10_ShapeMNK6425616_TVL_0 --------------------------
	.section	.nv.info.kernel_cutlass_kernel_cudnngemm_swigludense_gemm_persistent_swigluPersistentDenseGemmKernel_object_at__TiledMMA_ThrLayoutVMNK11110000_PermutationMNK____MMAAtom_ThrID10_ShapeMNK6425616_TVL_0,"",@"SHT_CUDA_INFO"
	.sectionflags	@""
	.align	4


	//----- nvinfo : EIATTR_CUDA_API_VERSION
	.align		4
        /*0000*/ 	.byte	0x04, 0x37
        /*0002*/ 	.short	(.L_16 - .L_15)
.L_15:
        /*0004*/ 	.word	0x00000081


	//----- nvinfo : EIATTR_KPARAM_INFO
	.align		4
.L_16:
        /*0008*/ 	.byte	0x04, 0x17
        /*000a*/ 	.short	(.L_18 - .L_17)
.L_17:
        /*000c*/ 	.word	0x00000000
        /*0010*/ 	.short	0x0008
        /*0012*/ 	.short	0x0264
        /*0014*/ 	.byte	0x00, 0xf0, 0x11, 0x00


	//----- nvinfo : EIATTR_KPARAM_INFO
	.align		4
.L_18:
        /*0018*/ 	.byte	0x04, 0x17
        /*001a*/ 	.short	(.L_20 - .L_19)
.L_19:
        /*001c*/ 	.word	0x00000000
        /*0020*/ 	.short	0x0007
        /*0022*/ 	.short	0x0258
        /*0024*/ 	.byte	0x00, 0xf0, 0x31, 0x00


	//----- nvinfo : EIATTR_KPARAM_INFO
	.align		4
.L_20:
        /*0028*/ 	.byte	0x04, 0x17
        /*002a*/ 	.short	(.L_22 - .L_21)
.L_21:
        /*002c*/ 	.word	0x00000000
        /*0030*/ 	.short	0x0006
        /*0032*/ 	.short	0x024c
        /*0034*/ 	.byte	0x00, 0xf0, 0x31, 0x00


	//----- nvinfo : EIATTR_KPARAM_INFO
	.align		4
.L_22:
        /*0038*/ 	.byte	0x04, 0x17
        /*003a*/ 	.short	(.L_24 - .L_23)
.L_23:
        /*003c*/ 	.word	0x00000000
        /*0040*/ 	.short	0x0005
        /*0042*/ 	.short	0x0240
        /*0044*/ 	.byte	0x00, 0xf0, 0x31, 0x00


	//----- nvinfo : EIATTR_KPARAM_INFO
	.align		4
.L_24:
        /*0048*/ 	.byte	0x04, 0x17
        /*004a*/ 	.short	(.L_26 - .L_25)
.L_25:
        /*004c*/ 	.word	0x00000000
        /*0050*/ 	.short	0x0004
        /*0052*/ 	.short	0x01c0
        /*0054*/ 	.byte	0x00, 0xf0, 0x01, 0x02


	//----- nvinfo : EIATTR_KPARAM_INFO
	.align		4
.L_26:
        /*0058*/ 	.byte	0x04, 0x17
        /*005a*/ 	.short	(.L_28 - .L_27)
.L_27:
        /*005c*/ 	.word	0x00000000
        /*0060*/ 	.short	0x0003
        /*0062*/ 	.short	0x0140
        /*0064*/ 	.byte	0x00, 0xf0, 0x01, 0x02


	//----- nvinfo : EIATTR_KPARAM_INFO
	.align		4
.L_28:
        /*0068*/ 	.byte	0x04, 0x17
        /*006a*/ 	.short	(.L_30 - .L_29)
.L_29:
        /*006c*/ 	.word	0x00000000
        /*0070*/ 	.short	0x0002
        /*0072*/ 	.short	0x00c0
        /*0074*/ 	.byte	0x00, 0xf0, 0x01, 0x02


	//----- nvinfo : EIATTR_KPARAM_INFO
	.align		4
.L_30:
        /*0078*/ 	.byte	0x04, 0x17
        /*007a*/ 	.short	(.L_32 - .L_31)
.L_31:
        /*007c*/ 	.word	0x00000000
        /*0080*/ 	.short	0x0001
        /*0082*/ 	.short	0x0040
        /*0084*/ 	.byte	0x00, 0xf0, 0x01, 0x02


	//----- nvinfo : EIATTR_KPARAM_INFO
	.align		4
.L_32:
        /*0088*/ 	.byte	0x04, 0x17
        /*008a*/ 	.short	(.L_34 - .L_33)
.L_33:
        /*008c*/ 	.word	0x00000000
        /*0090*/ 	.short	0x0000
        /*0092*/ 	.short	0x0000
        /*0094*/ 	.byte	0x00, 0xf0, 0x0d, 0x00


	//----- nvinfo : EIATTR_AT_ENTRY_FRAGMENTS
	.align		4
.L_34:
        /*0098*/ 	.byte	0x04, 0x4f
        /*009a*/ 	.short	(.L_36 - .L_35)


	//   ....[0]....
.L_35:
        /*009c*/ 	.word	0x00000004


	//----- nvinfo : EIATTR_RESERVED_SMEM_USED
	.align		4
.L_36:
        /*00a0*/ 	.byte	0x01, 0x41
	.zero		2


	//----- nvinfo : EIATTR_SPARSE_MMA_MASK
	.align		4
        /*00a4*/ 	.byte	0x03, 0x50
        /*00a6*/ 	.short	0x0000


	//----- nvinfo : EIATTR_TCGEN05_1CTA_USED
	.align		4
        /*00a8*/ 	.byte	0x01, 0x51
	.zero		2


	//----- nvinfo : EIATTR_MAXREG_COUNT
	.align		4
        /*00ac*/ 	.byte	0x03, 0x1b
        /*00ae*/ 	.short	0x00ff


	//----- nvinfo : EIATTR_NUM_BARRIERS
	.align		4
        /*00b0*/ 	.byte	0x02, 0x4c
        /*00b2*/ 	.byte	0x03
	.zero		1


	//----- nvinfo : EIATTR_INT_WARP_WIDE_INSTR_OFFSETS
	.align		4
        /*00b4*/ 	.byte	0x04, 0x31
        /*00b6*/ 	.short	(.L_38 - .L_37)


	//   ....[0]....
.L_37:
        /*00b8*/ 	.word	0x00003f00


	//   ....[1]....
        /*00bc*/ 	.word	0x00003f40


	//----- nvinfo : EIATTR_COOP_GROUP_MASK_REGIDS
	.align		4
.L_38:
        /*00c0*/ 	.byte	0x04, 0x29
        /*00c2*/ 	.short	(.L_40 - .L_39)


	//   ....[0]....
.L_39:
        /*00c4*/ 	.word	0xffffffff


	//   ....[1]....
        /*00c8*/ 	.word	0xffffffff


	//   ....[2]....
        /*00cc*/ 	.word	0xffffffff


	//   ....[3]....
        /*00d0*/ 	.word	0xffffffff


	//   ....[4]....
        /*00d4*/ 	.word	0xffffffff


	//   ....[5]....
        /*00d8*/ 	.word	0xffffffff


	//   ....[6]....
        /*00dc*/ 	.word	0xffffffff


	//----- nvinfo : EIATTR_COOP_GROUP_INSTR_OFFSETS
	.align		4
.L_40:
        /*00e0*/ 	.byte	0x04, 0x28
        /*00e2*/ 	.short	(.L_42 - .L_41)


	//   ....[0]....
.L_41:
        /*00e4*/ 	.word	0x000003b0


	//   ....[1]....
        /*00e8*/ 	.word	0x00000560


	//   ....[2]....
        /*00ec*/ 	.word	0x00000600


	//   ....[3]....
        /*00f0*/ 	.word	0x00001850


	//   ....[4]....
        /*00f4*/ 	.word	0x00001b10


	//   ....[5]....
        /*00f8*/ 	.word	0x00003d90


	//   ....[6]....
        /*00fc*/ 	.word	0x00003ff0


	//----- nvinfo : EIATTR_VRC_CTA_INIT_COUNT
	.align		4
.L_42:
        /*0100*/ 	.byte	0x02, 0x4a
        /*0102*/ 	.byte	0x80
	.zero		1


	//----- nvinfo : EIATTR_MBARRIER_INSTR_OFFSETS
	.align		4
        /*0104*/ 	.byte	0x04, 0x39
        /*0106*/ 	.short	(.L_44 - .L_43)


	//   ....[0]....
.L_43:
        /*0108*/ 	.word	0x000002e0
        /*010c*/ 	.word	0x000000ff
        /*0110*/ 	.word	0x00000000
        /*0114*/ 	.short	0x0100
        /*0116*/ 	.byte	0x06
	.zero		1


	//   ....[1]....
        /*0118*/ 	.word	0x000002f0
        /*011c*/ 	.word	0x000000ff
        /*0120*/ 	.word	0x00000008
        /*0124*/ 	.short	0x0100
        /*0126*/ 	.byte	0x06
	.zero		1


	//   ....[2]....
        /*0128*/ 	.word	0x00000300
        /*012c*/ 	.word	0x000000ff
        /*0130*/ 	.word	0x00000010
        /*0134*/ 	.short	0x0100
        /*0136*/ 	.byte	0x06
	.zero		1


	//   ....[3]....
        /*0138*/ 	.word	0x00000310
        /*013c*/ 	.word	0x000000ff
        /*0140*/ 	.word	0x00000018
        /*0144*/ 	.short	0x0100
        /*0146*/ 	.byte	0x06
	.zero		1


	//   ....[4]....
        /*0148*/ 	.word	0x00000320
        /*014c*/ 	.word	0x000000ff
        /*0150*/ 	.word	0x00000020
        /*0154*/ 	.short	0x0100
        /*0156*/ 	.byte	0x06
	.zero		1


	//   ....[5]....
        /*0158*/ 	.word	0x00000330
        /*015c*/ 	.word	0x000000ff
        /*0160*/ 	.word	0x00000028
        /*0164*/ 	.short	0x0100
        /*0166*/ 	.byte	0x06
	.zero		1


	//   ....[6]....
        /*0168*/ 	.word	0x00000340
        /*016c*/ 	.word	0x000000ff
        /*0170*/ 	.word	0x00000030
        /*0174*/ 	.short	0x0100
        /*0176*/ 	.byte	0x06
	.zero		1


	//   ....[7]....
        /*0178*/ 	.word	0x00000350
        /*017c*/ 	.word	0x000000ff
        /*0180*/ 	.word	0x00000038
        /*0184*/ 	.short	0x0100
        /*0186*/ 	.byte	0x06
	.zero		1


	//   ....[8]....
        /*0188*/ 	.word	0x000004d0
        /*018c*/ 	.word	0x000000ff
        /*0190*/ 	.word	0x00000040
        /*0194*/ 	.short	0x0100
        /*0196*/ 	.byte	0x07
	.zero		1


	//   ....[9]....
        /*0198*/ 	.word	0x000004e0
        /*019c*/ 	.word	0x000000ff
        /*01a0*/ 	.word	0x00000048
        /*01a4*/ 	.short	0x0100
        /*01a6*/ 	.byte	0x07
	.zero		1


	//   ....[10]....
        /*01a8*/ 	.word	0x000004f0
        /*01ac*/ 	.word	0x000000ff
        /*01b0*/ 	.word	0x00000050
        /*01b4*/ 	.short	0x0100
        /*01b6*/ 	.byte	0x07
	.zero		1


	//   ....[11]....
        /*01b8*/ 	.word	0x00000500
        /*01bc*/ 	.word	0x000000ff
        /*01c0*/ 	.word	0x00000058
        /*01c4*/ 	.short	0x0100
        /*01c6*/ 	.byte	0x07
	.zero		1


	//   ....[12]....
        /*01c8*/ 	.word	0x00000a30
        /*01cc*/ 	.word	0x000000ff
        /*01d0*/ 	.word	0x00000020
        /*01d4*/ 	.short	0x010a
        /*01d6*/ 	.byte	0x05
	.zero		1


	//   ....[13]....
        /*01d8*/ 	.word	0x00000b60
        /*01dc*/ 	.word	0x000000ff
        /*01e0*/ 	.word	0x00000020
        /*01e4*/ 	.short	0x010a
        /*01e6*/ 	.byte	0x09
	.zero		1


	//   ....[14]....
        /*01e8*/ 	.word	0x00000c90
        /*01ec*/ 	.word	0x000000ff
        /*01f0*/ 	.word	0x00000020
        /*01f4*/ 	.short	0x010a
        /*01f6*/ 	.byte	0x1e
	.zero		1


	//   ....[15]....
        /*01f8*/ 	.word	0x00000f90
        /*01fc*/ 	.word	0x000000ff
        /*0200*/ 	.word	0x00000020
        /*0204*/ 	.short	0x010a
        /*0206*/ 	.byte	0x05
	.zero		1


	//   ....[16]....
        /*0208*/ 	.word	0x00001320
        /*020c*/ 	.word	0x000000ff
        /*0210*/ 	.word	0x00000000
        /*0214*/ 	.short	0x010a
        /*0216*/ 	.byte	0x06
	.zero		1


	//   ....[17]....
        /*0218*/ 	.word	0x00001340
        /*021c*/ 	.word	0x000000ff
        /*0220*/ 	.word	0x00000050
        /*0224*/ 	.short	0x010a
        /*0226*/ 	.byte	0x07
	.zero		1


	//   ....[18]....
        /*0228*/ 	.word	0x000014d0
        /*022c*/ 	.word	0x000000ff
        /*0230*/ 	.word	0x00000000
        /*0234*/ 	.short	0x010a
        /*0236*/ 	.byte	0x05
	.zero		1


	//   ....[19]....
        /*0238*/ 	.word	0x00001650
        /*023c*/ 	.word	0x000000ff
        /*0240*/ 	.word	0x00000000
        /*0244*/ 	.short	0x010a
        /*0246*/ 	.byte	0x06
	.zero		1


	//   ....[20]....
        /*0248*/ 	.word	0x000017e0
        /*024c*/ 	.word	0x00000000
        /*0250*/ 	.word	0x00000050
        /*0254*/ 	.short	0x010a
        /*0256*/ 	.byte	0xff
	.zero		1


	//   ....[21]....
        /*0258*/ 	.word	0x00002130
        /*025c*/ 	.word	0x00000000
        /*0260*/ 	.word	0x00000040
        /*0264*/ 	.short	0x010a
        /*0266*/ 	.byte	0xff
	.zero		1


	//   ....[22]....
        /*0268*/ 	.word	0x00003b00
        /*026c*/ 	.word	0x00000000
        /*0270*/ 	.word	0x00000050
        /*0274*/ 	.short	0x0101
        /*0276*/ 	.byte	0xff
	.zero		1


	//   ....[23]....
        /*0278*/ 	.word	0x00004050
        /*027c*/ 	.word	0x00000000
        /*0280*/ 	.word	0x00000020
        /*0284*/ 	.short	0x010a
        /*0286*/ 	.byte	0xff
	.zero		1


	//   ....[24]....
        /*0288*/ 	.word	0x000040d0
        /*028c*/ 	.word	0x00000000
        /*0290*/ 	.word	0x00000020
        /*0294*/ 	.short	0x010a
        /*0296*/ 	.byte	0xff
	.zero		1


	//   ....[25]....
        /*0298*/ 	.word	0x00004140
        /*029c*/ 	.word	0x00000000
        /*02a0*/ 	.word	0x00000050
        /*02a4*/ 	.short	0x010a
        /*02a6*/ 	.byte	0xff
	.zero		1


	//   ....[26]....
        /*02a8*/ 	.word	0x000041c0
        /*02ac*/ 	.word	0x00000000
        /*02b0*/ 	.word	0x00000000
        /*02b4*/ 	.short	0x010a
        /*02b6*/ 	.byte	0xff
	.zero		1


	//   ....[27]....
        /*02b8*/ 	.word	0x00004220
        /*02bc*/ 	.word	0x00000000
        /*02c0*/ 	.word	0x00000050
        /*02c4*/ 	.short	0x010a
        /*02c6*/ 	.byte	0xff
	.zero		1


	//   ....[28]....
        /*02c8*/ 	.word	0x00004280
        /*02cc*/ 	.word	0x00000000
        /*02d0*/ 	.word	0x00000040
        /*02d4*/ 	.short	0x010a
        /*02d6*/ 	.byte	0xff
	.zero		1


	//----- nvinfo : EIATTR_NUM_MBARRIERS
	.align		4
.L_44:
        /*02d8*/ 	.byte	0x03, 0x38
        /*02da*/ 	.short	0x000c


	//----- nvinfo : EIATTR_EXIT_INSTR_OFFSETS
	.align		4
        /*02dc*/ 	.byte	0x04, 0x1c
        /*02de*/ 	.short	(.L_46 - .L_45)


	//   ....[0]....
.L_45:
        /*02e0*/ 	.word	0x00001810


	//   ....[1]....
        /*02e4*/ 	.word	0x00004010


	//----- nvinfo : EIATTR_REQNTID
	.align		4
.L_46:
        /*02e8*/ 	.byte	0x04, 0x10
        /*02ea*/ 	.short	(.L_48 - .L_47)
.L_47:
        /*02ec*/ 	.word	0x000000c0
        /*02f0*/ 	.word	0x00000001
        /*02f4*/ 	.word	0x00000001


	//----- nvinfo : EIATTR_CRS_STACK_SIZE
	.align		4
.L_48:
        /*02f8*/ 	.byte	0x04, 0x1e
        /*02fa*/ 	.short	(.L_50 - .L_49)
.L_49:
        /*02fc*/ 	.word	0x00000000


	//----- nvinfo : EIATTR_CBANK_PARAM_SIZE
	.align		4
.L_50:
        /*0300*/ 	.byte	0x03, 0x19
        /*0302*/ 	.short	0x0268


	//----- nvinfo : EIATTR_PARAM_CBANK
	.align		4
        /*0304*/ 	.byte	0x04, 0x0a
        /*0306*/ 	.short	(.L_52 - .L_51)
	.align		4
.L_51:
        /*0308*/ 	.word	index@(.nv.constant0.kernel_cutlass_kernel_cudnngemm_swigludense_gemm_persistent_swigluPersistentDenseGemmKernel_object_at__TiledMMA_ThrLayoutVMNK11110000_PermutationMNK____MMAAtom_ThrID10_ShapeMNK6425616_TVL_0)
        /*030c*/ 	.short	0x0380
        /*030e*/ 	.short	0x0268


	//----- nvinfo : EIATTR_SW_WAR
	.align		4
.L_52:
        /*0310*/ 	.byte	0x04, 0x36
        /*0312*/ 	.short	(.L_54 - .L_53)
.L_53:
        /*0314*/ 	.word	0x00000008
.L_54:


//--------------------- .nv.compat                --------------------------
	.section	.nv.compat,"",@"SHT_CUDA_COMPAT_INFO"
	.align	4
        /*0000*/ 	.byte	0x02, 0x02, 0x02, 0x00, 0x02, 0x05, 0x05, 0x00, 0x02, 0x03, 0x01, 0x00, 0x02, 0x06, 0x01, 0x00


//--------------------- .nv.callgraph             --------------------------
	.section	.nv.callgraph,"",@"SHT_CUDA_CALLGRAPH"
	.align	4
	.sectionentsize	8
	.align		4
        /*0000*/ 	.word	0x00000000
	.align		4
        /*0004*/ 	.word	0xffffffff
	.align		4
        /*0008*/ 	.word	0x00000000
	.align		4
        /*000c*/ 	.word	0xfffffffe
	.align		4
        /*0010*/ 	.word	0x00000000
	.align		4
        /*0014*/ 	.word	0xfffffffd
	.align		4
        /*0018*/ 	.word	0x00000000
	.align		4
        /*001c*/ 	.word	0xfffffffc


//--------------------- .text.kernel_cutlass_kernel_cudnngemm_swigludense_gemm_persistent_swigluPersistentDenseGemmKernel_object_at__TiledMMA_ThrLayoutVMNK11110000_PermutationMNK____MMAAtom_ThrID10_ShapeMNK6425616_TVL_0 --------------------------
	.section	.text.kernel_cutlass_kernel_cudnngemm_swigludense_gemm_persistent_swigluPersistentDenseGemmKernel_object_at__TiledMMA_ThrLayoutVMNK11110000_PermutationMNK____MMAAtom_ThrID10_ShapeMNK6425616_TVL_0,"ax",@progbits
	.align	128
        .global         kernel_cutlass_kernel_cudnngemm_swigludense_gemm_persistent_swigluPersistentDenseGemmKernel_object_at__TiledMMA_ThrLayoutVMNK11110000_PermutationMNK____MMAAtom_ThrID10_ShapeMNK6425616_TVL_0
        .type           kernel_cutlass_kernel_cudnngemm_swigludense_gemm_persistent_swigluPersistentDenseGemmKernel_object_at__TiledMMA_ThrLayoutVMNK11110000_PermutationMNK____MMAAtom_ThrID10_ShapeMNK6425616_TVL_0,@function
        .size           kernel_cutlass_kernel_cudnngemm_swigludense_gemm_persistent_swigluPersistentDenseGemmKernel_object_at__TiledMMA_ThrLayoutVMNK11110000_PermutationMNK____MMAAtom_ThrID10_ShapeMNK6425616_TVL_0,(.L_x_57 - kernel_cutlass_kernel_cudnngemm_swigludense_gemm_persistent_swigluPersistentDenseGemmKernel_object_at__TiledMMA_ThrLayoutVMNK11110000_PermutationMNK____MMAAtom_ThrID10_ShapeMNK6425616_TVL_0)
        .other          kernel_cutlass_kernel_cudnngemm_swigludense_gemm_persistent_swigluPersistentDenseGemmKernel_object_at__TiledMMA_ThrLayoutVMNK11110000_PermutationMNK____MMAAtom_ThrID10_ShapeMNK6425616_TVL_0,@"STO_CUDA_ENTRY STV_DEFAULT"
kernel_cutlass_kernel_cudnngemm_swigludense_gemm_persistent_swigluPersistentDenseGemmKernel_object_at__TiledMMA_ThrLayoutVMNK11110000_PermutationMNK____MMAAtom_ThrID10_ShapeMNK6425616_TVL_0:
.text.kernel_cutlass_kernel_cudnngemm_swigludense_gemm_persistent_swigluPersistentDenseGemmKernel_object_at__TiledMMA_ThrLayoutVMNK11110000_PermutationMNK____MMAAtom_ThrID10_ShapeMNK6425616_TVL_0:
[----:B------:R-:W1:Y:S01]  /*0000*/  LDC R1, c[0x0][0x37c] ;  /* 0x0000df00ff017b82 */ /* 0x000e620000000800 */
[----:B------:R-:W2:Y:S07]  /*0010*/  S2R R5, SR_TID.X ;  /* 0x0000000000057919 */ /* 0x000eae0000002100 */
[----:B------:R-:W3:Y:S01]  /*0020*/  S2UR UR4, SR_CgaCtaId ;  /* 0x00000000000479c3 */ /* 0x000ee20000008800 */
[----:B------:R-:W4:Y:S01]  /*0030*/  LDCU.U8 UR6, c[0x0][0x382] ;  /* 0x00007040ff0677ac */ /* 0x000f220008000000 */
[----:B------:R-:W5:Y:S01]  /*0040*/  LDCU.U8 UR5, c[0x0][0x381] ;  /* 0x00007020ff0577ac */ /* 0x000f620008000000 */
[----:B------:R-:W2:Y:S01]  /*0050*/  LDCU UR7, c[0x0][0x36c] ;  /* 0x00006d80ff0777ac */ /* 0x000ea20008000800 */
[----:B------:R-:W-:Y:S01]  /*0060*/  UMOV UR21, 0x1 ;  /* 0x0000000100157882 */ /* 0x000fe20000000000 */
[----:B----4-:R-:W-:-:S02]  /*0070*/  ULOP3.LUT UR6, UR6, 0x1, URZ, 0xc0, !UPT ;  /* 0x0000000106067892 */ /* 0x010fc4000f8ec0ff */
[----:B-----5:R-:W-:Y:S02]  /*0080*/  ULOP3.LUT UR5, UR5, 0x1, URZ, 0xc0, !UPT ;  /* 0x0000000105057892 */ /* 0x020fe4000f8ec0ff */
[----:B---3--:R-:W-:Y:S02]  /*0090*/  ULEA.HI UR8, UR4, UR4, URZ, 0x1 ;  /* 0x0000000404087291 */ /* 0x008fe4000f8f08ff */
[----:B--2---:R-:W-:Y:S02]  /*00a0*/  UISETP.EQ.U32.AND UP4, UPT, UR7, 0x1, UPT ;  /* 0x000000010700788c */ /* 0x004fe4000bf82070 */
[----:B------:R-:W-:Y:S01]  /*00b0*/  ULOP3.LUT UR8, UR8, 0xfffffffe, URZ, 0xc0, !UPT ;  /* 0xfffffffe08087892 */ /* 0x000fe2000f8ec0ff */
[----:B------:R-:W-:Y:S01]  /*00c0*/  SHF.R.U32.HI R71, RZ, 0x5, R5 ;  /* 0x00000005ff477819 */ /* 0x000fe20000011605 */
[----:B------:R-:W-:Y:S02]  /*00d0*/  UISETP.NE.U32.AND UP6, UPT, UR6, 0x1, UPT ;  /* 0x000000010600788c */ /* 0x000fe4000bfc5070 */
[----:B------:R-:W-:Y:S01]  /*00e0*/  UIADD3 UR12, UPT, UPT, -UR8, UR4, URZ ;  /* 0x00000004080c7290 */ /* 0x000fe2000fffe1ff */
[C---:B------:R-:W-:Y:S01]  /*00f0*/  ISETP.NE.AND P1, PT, R71.reuse, 0x5, PT ;  /* 0x000000054700780c */ /* 0x040fe20003f25270 */
[----:B------:R-:W-:Y:S01]  /*0100*/  UISETP.NE.U32.AND UP5, UPT, UR5, 0x1, UPT ;  /* 0x000000010500788c */ /* 0x000fe2000bfa5070 */
[----:B------:R-:W-:Y:S01]  /*0110*/  ISETP.NE.AND P0, PT, R71, RZ, PT ;  /* 0x000000ff4700720c */ /* 0x000fe20003f05270 */
[----:B------:R-:W-:-:S10]  /*0120*/  USHF.L.U32 UR21, UR21, UR12, URZ ;  /* 0x0000000c15157299 */ /* 0x000fd400080006ff */
[----:B-1----:R-:W-:Y:S05]  /*0130*/  @P1 BRA `(.L_x_0) ;  /* 0x0000000000381947 */ /* 0x002fea0003800000 */
[----:B------:R-:W1:Y:S02]  /*0140*/  LDCU.64 UR6, c[0x0][0x348] ;  /* 0x00006900ff0677ac */ /* 0x000e640008000a00 */
[----:B-1----:R-:W-:Y:S02]  /*0150*/  UIADD3 UR14, UP3, UPT, UR6, 0x40, URZ ;  /* 0x00000040060e7890 */ /* 0x002fe4000ff7e0ff */
[----:B------:R-:W-:Y:S02]  /*0160*/  UIADD3 UR10, UP2, UPT, UR6, 0xc0, URZ ;  /* 0x000000c0060a7890 */ /* 0x000fe4000ff5e0ff */
[----:B------:R-:W-:Y:S02]  /*0170*/  UIADD3 UR8, UP1, UPT, UR6, 0x140, URZ ;  /* 0x0000014006087890 */ /* 0x000fe4000ff3e0ff */
[----:B------:R-:W-:Y:S02]  /*0180*/  UIADD3 UR6, UP0, UPT, UR6, 0x1c0, URZ ;  /* 0x000001c006067890 */ /* 0x000fe4000ff1e0ff */
[----:B------:R-:W-:-:S02]  /*0190*/  UIADD3.X UR15, UPT, UPT, URZ, UR7, URZ, UP3, !UPT ;  /* 0x00000007ff0f7290 */ /* 0x000fc40009ffe4ff */
[----:B------:R-:W-:Y:S02]  /*01a0*/  UIADD3.X UR11, UPT, UPT, URZ, UR7, URZ, UP2, !UPT ;  /* 0x00000007ff0b7290 */ /* 0x000fe400097fe4ff */
[----:B------:R-:W-:Y:S02]  /*01b0*/  UIADD3.X UR9, UPT, UPT, URZ, UR7, URZ, UP1, !UPT ;  /* 0x00000007ff097290 */ /* 0x000fe40008ffe4ff */
[----:B------:R-:W-:-:S03]  /*01c0*/  UIADD3.X UR7, UPT, UPT, URZ, UR7, URZ, UP0, !UPT ;  /* 0x00000007ff077290 */ /* 0x000fc600087fe4ff */
[----:B------:R1:W-:Y:S02]  /*01d0*/  UTMACCTL.PF [UR14] ;  /* 0x000000000e0079b9 */ /* 0x0003e40008040000 */
[----:B------:R1:W-:Y:S02]  /*01e0*/  UTMACCTL.PF [UR10] ;  /* 0x000000000a0079b9 */ /* 0x0003e40008040000 */
[----:B------:R1:W-:Y:S02]  /*01f0*/  UTMACCTL.PF [UR8] ;  /* 0x00000000080079b9 */ /* 0x0003e40008040000 */
[----:B------:R1:W-:Y:S02]  /*0200*/  UTMACCTL.PF [UR6] ;  /* 0x00000000060079b9 */ /* 0x0003e40008040000 */
[----:B-1----:R-:W-:Y:S01]  /*0210*/  NOP ;  /* 0x0000000000007918 */ /* 0x002fe20000000000 */
.L_x_0:
[----:B------:R-:W-:Y:S05]  /*0220*/  @P0 BRA `(.L_x_1) ;  /* 0x0000000000500947 */ /* 0x000fea0003800000 */
[----:B------:R-:W-:Y:S01]  /*0230*/  UMOV UR6, 0x400 ;  /* 0x0000040000067882 */ /* 0x000fe20000000000 */
[----:B------:R-:W-:Y:S01]  /*0240*/  UMOV UR8, 0x1 ;  /* 0x0000000100087882 */ /* 0x000fe20000000000 */
[----:B------:R-:W-:Y:S02]  /*0250*/  ULEA UR6, UR4, UR6, 0x18 ;  /* 0x0000000604067291 */ /* 0x000fe4000f8ec0ff */
[----:B------:R-:W-:-:S04]  /*0260*/  UIADD3 UR8, UPT, UPT, -UR8, 0x100000, URZ ;  /* 0x0010000008087890 */ /* 0x000fc8000fffe1ff */
[----:B------:R-:W-:Y:S02]  /*0270*/  USHF.L.U32 UR9, UR8, 0xb, URZ ;  /* 0x0000000b08097899 */ /* 0x000fe400080006ff */
[----:B------:R-:W-:Y:S01]  /*0280*/  USHF.L.U32 UR8, UR8, 0x1, URZ ;  /* 0x0000000108087899 */ /* 0x000fe200080006ff */
[----:B------:R-:W-:Y:S02]  /*0290*/  UMOV UR5, 0x2 ;  /* 0x0000000200057882 */ /* 0x000fe40000000000 */
[----:B------:R-:W-:-:S04]  /*02a0*/  UIADD3 UR10, UPT, UPT, -UR5, 0x100000, URZ ;  /* 0x00100000050a7890 */ /* 0x000fc8000fffe1ff */
[----:B------:R-:W-:Y:S02]  /*02b0*/  USHF.L.U32 UR11, UR10, 0xb, URZ ;  /* 0x0000000b0a0b7899 */ /* 0x000fe400080006ff */
[----:B------:R-:W-:Y:S01]  /*02c0*/  USHF.L.U32 UR10, UR10, 0x1, URZ ;  /* 0x000000010a0a7899 */ /* 0x000fe200080006ff */
[----:B------:R-:W1:Y:S02]  /*02d0*/  FENCE.VIEW.ASYNC.S ;  /* 0x00000000000073c6 */ /* 0x000e640000000000 */
[----:B-1----:R1:W2:Y:S01]  /*02e0*/  SYNCS.EXCH.64 URZ, [UR6], UR8 ;  /* 0x0000000806ff75b2 */ /* 0x0022a20008000100 */
[----:B------:R1:W3:Y:S01]  /*02f0*/  SYNCS.EXCH.64 URZ, [UR6+0x8], UR8 ;  /* 0x0000080806ff75b2 */ /* 0x0002e20008000100 */
[----:B------:R1:W4:Y:S01]  /*0300*/  SYNCS.EXCH.64 URZ, [UR6+0x10], UR8 ;  /* 0x0000100806ff75b2 */ /* 0x0003220008000100 */
[----:B------:R1:W5:Y:S06]  /*0310*/  SYNCS.EXCH.64 URZ, [UR6+0x18], UR8 ;  /* 0x0000180806ff75b2 */ /* 0x00036c0008000100 */
[----:B------:R1:W1:Y:S01]  /*0320*/  SYNCS.EXCH.64 URZ, [UR6+0x20], UR10 ;  /* 0x0000200a06ff75b2 */ /* 0x0002620008000100 */
[----:B------:R1:W1:Y:S01]  /*0330*/  SYNCS.EXCH.64 URZ, [UR6+0x28], UR10 ;  /* 0x0000280a06ff75b2 */ /* 0x0002620008000100 */
[----:B------:R1:W1:Y:S01]  /*0340*/  SYNCS.EXCH.64 URZ, [UR6+0x30], UR10 ;  /* 0x0000300a06ff75b2 */ /* 0x0002620008000100 */
[----:B------:R1:W1:Y:S01]  /*0350*/  SYNCS.EXCH.64 URZ, [UR6+0x38], UR10 ;  /* 0x0000380a06ff75b2 */ /* 0x0002620008000100 */
[----:B------:R-:W-:Y:S01]  /*0360*/  NOP ;  /* 0x0000000000007918 */ /* 0x000fe20000000000 */
.L_x_1:
[----:B------:R-:W-:Y:S01]  /*0370*/  NOP ;  /* 0x0000000000007918 */ /* 0x000fe20000000000 */
[----:B------:R-:W-:Y:S05]  /*0380*/  BRA.U !UP4, `(.L_x_2) ;  /* 0x000000010c087547 */ /* 0x000fea000b800000 */
[----:B-12345:R-:W-:Y:S01]  /*0390*/  UCGABAR_ARV ;  /* 0x00000000000079c7 */ /* 0x03efe20008000000 */
[----:B------:R-:W-:Y:S05]  /*03a0*/  BRA `(.L_x_3) ;  /* 0x0000000000047947 */ /* 0x000fea0003800000 */
.L_x_2:
[----:B-12345:R-:W-:Y:S01]  /*03b0*/  NOP ;  /* 0x0000000000007918 */ /* 0x03efe20000000000 */
.L_x_3:
[----:B------:R-:W-:Y:S05]  /*03c0*/  BRA.U !UP4, `(.L_x_4) ;  /* 0x000000010c0c7547 */ /* 0x000fea000b800000 */
[----:B------:R-:W-:Y:S01]  /*03d0*/  UCGABAR_WAIT ;  /* 0x0000000000007dc7 */ /* 0x000fe20008000000 */
[----:B------:R-:W-:Y:S01]  /*03e0*/  CCTL.IVALL ;  /* 0x00000000ff00798f */ /* 0x000fe20002000000 */
[----:B------:R-:W-:Y:S05]  /*03f0*/  BRA `(.L_x_5) ;  /* 0x0000000000047947 */ /* 0x000fea0003800000 */
.L_x_4:
[----:B------:R-:W-:Y:S06]  /*0400*/  BAR.SYNC.DEFER_BLOCKING 0x0 ;  /* 0x0000000000007b1d */ /* 0x000fec0000010000 */
.L_x_5:
[----:B------:R-:W-:Y:S05]  /*0410*/  @P0 BRA `(.L_x_6) ;  /* 0x0000000000400947 */ /* 0x000fea0003800000 */
[----:B------:R-:W-:Y:S01]  /*0420*/  UMOV UR7, 0x400 ;  /* 0x0000040000077882 */ /* 0x000fe20000000000 */
[----:B------:R-:W-:Y:S01]  /*0430*/  UMOV UR6, 0x1 ;  /* 0x0000000100067882 */ /* 0x000fe20000000000 */
[----:B------:R-:W-:Y:S01]  /*0440*/  UMOV UR5, 0x4 ;  /* 0x0000000400057882 */ /* 0x000fe20000000000 */
[----:B------:R-:W-:Y:S02]  /*0450*/  ULEA UR7, UR4, UR7, 0x18 ;  /* 0x0000000704077291 */ /* 0x000fe4000f8ec0ff */
[----:B------:R-:W-:-:S04]  /*0460*/  UIADD3 UR8, UPT, UPT, -UR6, 0x100000, URZ ;  /* 0x0010000006087890 */ /* 0x000fc8000fffe1ff */
[----:B------:R-:W-:Y:S02]  /*0470*/  USHF.L.U32 UR9, UR8, 0xb, URZ ;  /* 0x0000000b08097899 */ /* 0x000fe400080006ff */
[----:B------:R-:W-:Y:S02]  /*0480*/  USHF.L.U32 UR8, UR8, 0x1, URZ ;  /* 0x0000000108087899 */ /* 0x000fe400080006ff */
[----:B------:R-:W-:-:S04]  /*0490*/  UIADD3 UR10, UPT, UPT, -UR5, 0x100000, URZ ;  /* 0x00100000050a7890 */ /* 0x000fc8000fffe1ff */
[----:B------:R-:W-:Y:S02]  /*04a0*/  USHF.L.U32 UR11, UR10, 0xb, URZ ;  /* 0x0000000b0a0b7899 */ /* 0x000fe400080006ff */
[----:B------:R-:W-:Y:S01]  /*04b0*/  USHF.L.U32 UR10, UR10, 0x1, URZ ;  /* 0x000000010a0a7899 */ /* 0x000fe200080006ff */
[----:B------:R-:W1:Y:S03]  /*04c0*/  FENCE.VIEW.ASYNC.S ;  /* 0x00000000000073c6 */ /* 0x000e660000000000 */
[----:B-1----:R1:W2:Y:S01]  /*04d0*/  SYNCS.EXCH.64 URZ, [UR7+0x40], UR8 ;  /* 0x0000400807ff75b2 */ /* 0x0022a20008000100 */
[----:B------:R1:W3:Y:S07]  /*04e0*/  SYNCS.EXCH.64 URZ, [UR7+0x48], UR8 ;  /* 0x0000480807ff75b2 */ /* 0x0002ee0008000100 */
[----:B------:R1:W4:Y:S01]  /*04f0*/  SYNCS.EXCH.64 URZ, [UR7+0x50], UR10 ;  /* 0x0000500a07ff75b2 */ /* 0x0003220008000100 */
[----:B------:R1:W5:Y:S01]  /*0500*/  SYNCS.EXCH.64 URZ, [UR7+0x58], UR10 ;  /* 0x0000580a07ff75b2 */ /* 0x0003620008000100 */
[----:B------:R-:W-:Y:S01]  /*0510*/  NOP ;  /* 0x0000000000007918 */ /* 0x000fe20000000000 */
.L_x_6:
[----:B------:R-:W-:Y:S01]  /*0520*/  NOP ;  /* 0x0000000000007918 */ /* 0x000fe20000000000 */
[----:B------:R-:W-:Y:S05]  /*0530*/  BRA.U !UP4, `(.L_x_7) ;  /* 0x000000010c087547 */ /* 0x000fea000b800000 */
[----:B--2345:R-:W-:Y:S01]  /*0540*/  UCGABAR_ARV ;  /* 0x00000000000079c7 */ /* 0x03cfe20008000000 */
[----:B------:R-:W-:Y:S05]  /*0550*/  BRA `(.L_x_8) ;  /* 0x0000000000047947 */ /* 0x000fea0003800000 */
.L_x_7:
[----:B--2345:R-:W-:Y:S01]  /*0560*/  NOP ;  /* 0x0000000000007918 */ /* 0x03cfe20000000000 */
.L_x_8:
[----:B------:R-:W-:Y:S05]  /*0570*/  BRA.U !UP4, `(.L_x_9) ;  /* 0x000000010c0c7547 */ /* 0x000fea000b800000 */
[----:B------:R-:W-:Y:S01]  /*0580*/  UCGABAR_WAIT ;  /* 0x0000000000007dc7 */ /* 0x000fe20008000000 */
[----:B------:R-:W-:Y:S01]  /*0590*/  CCTL.IVALL ;  /* 0x00000000ff00798f */ /* 0x000fe20002000000 */
[----:B------:R-:W-:Y:S05]  /*05a0*/  BRA `(.L_x_10) ;  /* 0x0000000000047947 */ /* 0x000fea0003800000 */
.L_x_9:
[----:B------:R-:W-:Y:S06]  /*05b0*/  BAR.SYNC.DEFER_BLOCKING 0x0 ;  /* 0x0000000000007b1d */ /* 0x000fec0000010000 */
.L_x_10:
[----:B------:R-:W-:Y:S01]  /*05c0*/  NOP ;  /* 0x0000000000007918 */ /* 0x000fe20000000000 */
[----:B------:R-:W-:Y:S05]  /*05d0*/  BRA.U !UP4, `(.L_x_11) ;  /* 0x000000010c087547 */ /* 0x000fea000b800000 */
[----:B------:R-:W-:Y:S01]  /*05e0*/  UCGABAR_ARV ;  /* 0x00000000000079c7 */ /* 0x000fe20008000000 */
[----:B------:R-:W-:Y:S05]  /*05f0*/  BRA `(.L_x_12) ;  /* 0x0000000000047947 */ /* 0x000fea0003800000 */
.L_x_11:
[----:B------:R-:W-:Y:S01]  /*0600*/  NOP ;  /* 0x0000000000007918 */ /* 0x000fe20000000000 */
.L_x_12:
[----:B------:R-:W-:Y:S05]  /*0610*/  BRA.U !UP4, `(.L_x_13) ;  /* 0x000000010c0c7547 */ /* 0x000fea000b800000 */
[----:B------:R-:W-:Y:S01]  /*0620*/  UCGABAR_WAIT ;  /* 0x0000000000007dc7 */ /* 0x000fe20008000000 */
[----:B------:R-:W-:Y:S01]  /*0630*/  CCTL.IVALL ;  /* 0x00000000ff00798f */ /* 0x000fe20002000000 */
[----:B------:R-:W-:Y:S05]  /*0640*/  BRA `(.L_x_14) ;  /* 0x0000000000047947 */ /* 0x000fea0003800000 */
.L_x_13:
[----:B------:R-:W-:Y:S06]  /*0650*/  BAR.SYNC.DEFER_BLOCKING 0x0 ;  /* 0x0000000000007b1d */ /* 0x000fec0000010000 */
.L_x_14:
[----:B------:R-:W2:Y:S01]  /*0660*/  LDCU.U8 UR20, c[0x0][0x5c8] ;  /* 0x0000b900ff1477ac */ /* 0x000ea20008000000 */
[----:B------:R-:W3:Y:S01]  /*0670*/  LDCU.U8 UR19, c[0x0][0x5c9] ;  /* 0x0000b920ff1377ac */ /* 0x000ee20008000000 */
[----:B------:R-:W4:Y:S01]  /*0680*/  LDCU.U8 UR18, c[0x0][0x5d4] ;  /* 0x0000ba80ff1277ac */ /* 0x000f220008000000 */
[----:B------:R-:W5:Y:S01]  /*0690*/  LDCU.U8 UR17, c[0x0][0x5d5] ;  /* 0x0000baa0ff1177ac */ /* 0x000f620008000000 */
[----:B------:R-:W1:Y:S01]  /*06a0*/  LDCU.U8 UR16, c[0x0][0x5e0] ;  /* 0x0000bc00ff1077ac */ /* 0x000e620008000000 */
[----:B------:R-:W1:Y:S01]  /*06b0*/  LDCU.U8 UR15, c[0x0][0x5e1] ;  /* 0x0000bc20ff0f77ac */ /* 0x000e620008000000 */
[----:B------:R-:W-:Y:S05]  /*06c0*/  @P1 BRA `(.L_x_15) ;  /* 0x0000000800441947 */ /* 0x000fea0003800000 */
[----:B------:R-:W5:Y:S01]  /*06d0*/  S2UR UR25, SR_CTAID.Z ;  /* 0x00000000001979c3 */ /* 0x000f620000002700 */
[----:B------:R-:W-:Y:S01]  /*06e0*/  UMOV UR24, 0x1 ;  /* 0x0000000100187882 */ /* 0x000fe20000000000 */
[----:B------:R-:W-:Y:S01]  /*06f0*/  UMOV UR23, URZ ;  /* 0x000000ff00177c82 */ /* 0x000fe20008000000 */
[----:B-----5:R-:W-:-:S09]  /*0700*/  UISETP.GT.U32.AND UP0, UPT, UR25, 0x1ff, UPT ;  /* 0x000001ff1900788c */ /* 0x020fd2000bf04070 */
[----:B------:R-:W-:Y:S05]  /*0710*/  BRA.U UP0, `(.L_x_16) ;  /* 0x0000000500d47547 */ /* 0x000fea000b800000 */
[----:B------:R-:W5:Y:S01]  /*0720*/  LDCU.64 UR4, c[0x0][0x5c0] ;  /* 0x0000b800ff0477ac */ /* 0x000f620008000a00 */
[----:B------:R-:W-:Y:S01]  /*0730*/  S2UR UR13, SR_CgaCtaId ;  /* 0x00000000000d79c3 */ /* 0x000fe20000008800 */
[----:B------:R-:W4:Y:S01]  /*0740*/  LDCU UR14, c[0x0][0x374] ;  /* 0x00006e80ff0e77ac */ /* 0x000f220008000800 */
[----:B-1----:R-:W4:Y:S01]  /*0750*/  LDCU UR10, c[0x0][0x370] ;  /* 0x00006e00ff0a77ac */ /* 0x002f220008000800 */
[----:B------:R-:W1:Y:S01]  /*0760*/  LDCU.64 UR26, c[0x0][0x348] ;  /* 0x00006900ff1a77ac */ /* 0x000e620008000a00 */
[----:B------:R-:W-:Y:S01]  /*0770*/  UMOV UR23, URZ ;  /* 0x000000ff00177c82 */ /* 0x000fe20008000000 */
[----:B------:R-:W-:Y:S01]  /*0780*/  UMOV UR24, 0x1 ;  /* 0x0000000100187882 */ /* 0x000fe20000000000 */
[----:B-----5:R-:W-:-:S04]  /*0790*/  UIMAD.WIDE.U32 UR6, UR25, UR5, URZ ;  /* 0x00000005190672a5 */ /* 0x020fc8000f8e00ff */
[----:B------:R-:W-:-:S04]  /*07a0*/  UIADD3 UR5, UPT, UPT, UR25, -UR7, URZ ;  /* 0x8000000719057290 */ /* 0x000fc8000fffe0ff */
[----:B--2---:R-:W-:Y:S02]  /*07b0*/  USHF.R.U32.HI UR5, URZ, UR20, UR5 ;  /* 0x00000014ff057299 */ /* 0x004fe40008011605 */
[----:B----4-:R-:W-:Y:S01]  /*07c0*/  UIMAD UR10, UR14, UR10, URZ ;  /* 0x0000000a0e0a72a4 */ /* 0x010fe2000f8e02ff */
[----:B------:R-:W2:Y:S01]  /*07d0*/  LDCU UR6, c[0x0][0x5d0] ;  /* 0x0000ba00ff0677ac */ /* 0x000ea20008000800 */
[----:B------:R-:W-:-:S04]  /*07e0*/  UIADD3 UR5, UPT, UPT, UR7, UR5, URZ ;  /* 0x0000000507057290 */ /* 0x000fc8000fffe0ff */
[----:B---3--:R-:W-:-:S04]  /*07f0*/  USHF.R.U32.HI UR11, URZ, UR19, UR5 ;  /* 0x00000013ff0b7299 */ /* 0x008fc80008011605 */
[----:B------:R-:W-:-:S04]  /*0800*/  UIADD3 UR11, UPT, UPT, -UR11, URZ, URZ ;  /* 0x000000ff0b0b7290 */ /* 0x000fc8000fffe1ff */
[----:B------:R-:W-:Y:S01]  /*0810*/  UIMAD UR11, UR11, UR4, UR25 ;  /* 0x000000040b0b72a4 */ /* 0x000fe2000f8e0219 */
[----:B------:R-:W3:Y:S03]  /*0820*/  LDCU.64 UR4, c[0x0][0x5d8] ;  /* 0x0000bb00ff0477ac */ /* 0x000ee60008000a00 */
[----:B--2---:R-:W-:-:S04]  /*0830*/  UIMAD.WIDE.U32 UR6, UR11, UR6, URZ ;  /* 0x000000060b0672a5 */ /* 0x004fc8000f8e00ff */
[----:B------:R-:W-:-:S04]  /*0840*/  UIADD3 UR6, UPT, UPT, UR11, -UR7, URZ ;  /* 0x800000070b067290 */ /* 0x000fc8000fffe0ff */
[----:B------:R-:W-:-:S04]  /*0850*/  USHF.R.U32.HI UR6, URZ, UR18, UR6 ;  /* 0x00000012ff067299 */ /* 0x000fc80008011606 */
[----:B------:R-:W-:-:S04]  /*0860*/  UIADD3 UR6, UPT, UPT, UR7, UR6, URZ ;  /* 0x0000000607067290 */ /* 0x000fc8000fffe0ff */
[----:B------:R-:W-:-:S04]  /*0870*/  USHF.R.U32.HI UR6, URZ, UR17, UR6 ;  /* 0x00000011ff067299 */ /* 0x000fc80008011606 */
[----:B---3--:R-:W-:-:S07]  /*0880*/  UIMAD.WIDE.U32 UR8, UR6, UR5, URZ ;  /* 0x00000005060872a5 */ /* 0x008fce000f8e00ff */
[----:B------:R-:W-:Y:S02]  /*0890*/  UMOV UR7, UR9 ;  /* 0x0000000900077c82 */ /* 0x000fe40008000000 */
[----:B------:R-:W-:Y:S02]  /*08a0*/  UIADD3 UR5, UPT, UPT, UR6, -UR7, URZ ;  /* 0x8000000706057290 */ /* 0x000fe4000fffe0ff */
[----:B------:R-:W2:Y:S01]  /*08b0*/  S2UR UR9, SR_CTAID.X ;  /* 0x00000000000979c3 */ /* 0x000ea20000002500 */
[----:B------:R-:W3:Y:S01]  /*08c0*/  LDCU UR8, c[0x0][0x378] ;  /* 0x00006f00ff0877ac */ /* 0x000ee20008000800 */
[----:B------:R-:W-:-:S04]  /*08d0*/  USHF.R.U32.HI UR5, URZ, UR16, UR5 ;  /* 0x00000010ff057299 */ /* 0x000fc80008011605 */
[----:B------:R-:W-:-:S04]  /*08e0*/  UIADD3 UR7, UPT, UPT, UR7, UR5, URZ ;  /* 0x0000000507077290 */ /* 0x000fc8000fffe0ff */
[----:B------:R-:W-:-:S03]  /*08f0*/  USHF.R.U32.HI UR7, URZ, UR15, UR7 ;  /* 0x0000000fff077299 */ /* 0x000fc60008011607 */
[----:B------:R-:W4:Y:S01]  /*0900*/  LDCU UR5, c[0x0][0x5cc] ;  /* 0x0000b980ff0577ac */ /* 0x000f220008000800 */
[----:B------:R-:W-:Y:S02]  /*0910*/  UIADD3 UR7, UPT, UPT, -UR7, URZ, URZ ;  /* 0x000000ff07077290 */ /* 0x000fe4000fffe1ff */
[----:B---3--:R-:W-:Y:S02]  /*0920*/  UIMAD UR8, UR10, UR8, URZ ;  /* 0x000000080a0872a4 */ /* 0x008fe4000f8e02ff */
[----:B------:R-:W-:Y:S02]  /*0930*/  UIMAD UR7, UR7, UR4, UR6 ;  /* 0x00000004070772a4 */ /* 0x000fe4000f8e0206 */
[----:B--2---:R-:W-:Y:S02]  /*0940*/  USHF.L.U32 UR9, UR9, 0x6, URZ ;  /* 0x0000000609097899 */ /* 0x004fe400080006ff */
[----:B------:R-:W-:Y:S02]  /*0950*/  ULEA.HI UR14, UR8, UR8, URZ, 0x1 ;  /* 0x00000008080e7291 */ /* 0x000fe4000f8f08ff */
[----:B------:R-:W-:Y:S01]  /*0960*/  UIADD3 UR6, UPT, UPT, -UR6, URZ, URZ ;  /* 0x000000ff06067290 */ /* 0x000fe2000fffe1ff */
[----:B------:R-:W-:Y:S01]  /*0970*/  UMOV UR4, 0x400 ;  /* 0x0000040000047882 */ /* 0x000fe20000000000 */
[----:B------:R-:W-:-:S02]  /*0980*/  ULOP3.LUT UR22, UR9, 0x40, URZ, 0xc0, !UPT ;  /* 0x0000004009167892 */ /* 0x000fc4000f8ec0ff */
[----:B------:R-:W-:Y:S02]  /*0990*/  ULEA UR13, UR13, UR4, 0x18 ;  /* 0x000000040d0d7291 */ /* 0x000fe4000f8ec0ff */
[----:B------:R-:W-:Y:S02]  /*09a0*/  USHF.R.S32.HI UR14, URZ, 0x1, UR14 ;  /* 0x00000001ff0e7899 */ /* 0x000fe4000801140e */
[----:B-1--4-:R-:W-:-:S12]  /*09b0*/  UIMAD UR11, UR6, UR5, UR11 ;  /* 0x00000005060b72a4 */ /* 0x012fd8000f8e020b */
.L_x_20:
[----:B------:R-:W-:Y:S01]  /*09c0*/  USHF.L.U32 UR4, UR24, 0x1f, URZ ;  /* 0x0000001f18047899 */ /* 0x000fe200080006ff */
[----:B------:R-:W-:Y:S01]  /*09d0*/  HFMA2 R2, -RZ, RZ, 0, -0.0078125 ;  /* 0x0000a000ff027431 */ /* 0x000fe200000001ff */
[----:B------:R-:W-:Y:S02]  /*09e0*/  ULEA UR5, UR23, UR13, 0x3 ;  /* 0x0000000d17057291 */ /* 0x000fe4000f8e18ff */
[----:B------:R-:W-:Y:S02]  /*09f0*/  ULEA UR7, UR7, UR12, 0x1 ;  /* 0x0000000c07077291 */ /* 0x000fe4000f8e08ff */
[----:B------:R-:W-:Y:S01]  /*0a00*/  MOV R0, UR4 ;  /* 0x0000000400007c02 */ /* 0x000fe20008000f00 */
[----:B------:R-:W-:Y:S02]  /*0a10*/  UIADD3 UR34, UP1, UPT, UR26, 0x40, URZ ;  /* 0x000000401a227890 */ /* 0x000fe4000ff3e0ff */
[----:B------:R-:W-:Y:S02]  /*0a20*/  UIADD3 UR32, UP0, UPT, UR26, 0xc0, URZ ;  /* 0x000000c01a207890 */ /* 0x000fe4000ff1e0ff */
[----:B----4-:R1:W2:Y:S01]  /*0a30*/  SYNCS.PHASECHK.TRANS64.TRYWAIT P2, [UR5+0x20], R0 ;  /* 0x00002000ff0075a7 */ /* 0x0102a20008041105 */
[----:B------:R-:W-:-:S02]  /*0a40*/  ULEA UR11, UR11, UR22, 0x7 ;  /* 0x000000160b0b7291 */ /* 0x000fc4000f8e38ff */
[----:B------:R-:W-:Y:S02]  /*0a50*/  UIADD3.X UR35, UPT, UPT, URZ, UR27, URZ, UP1, !UPT ;  /* 0x0000001bff237290 */ /* 0x000fe40008ffe4ff */
[----:B------:R-:W-:Y:S02]  /*0a60*/  UIADD3.X UR33, UPT, UPT, URZ, UR27, URZ, UP0, !UPT ;  /* 0x0000001bff217290 */ /* 0x000fe400087fe4ff */
[----:B------:R-:W-:Y:S01]  /*0a70*/  USHF.L.U32 UR7, UR7, 0x7, URZ ;  /* 0x0000000707077899 */ /* 0x000fe200080006ff */
[----:B------:R-:W-:-:S11]  /*0a80*/  UMOV UR31, URZ ;  /* 0x000000ff001f7c82 */ /* 0x000fd60008000000 */
.L_x_19:
[----:B---3--:R-:W-:Y:S02]  /*0a90*/  UIADD3 UR5, UPT, UPT, UR23, 0x1, URZ ;  /* 0x0000000117057890 */ /* 0x008fe4000fffe0ff */
[----:B------:R-:W-:Y:S02]  /*0aa0*/  ULEA UR8, UR23, UR13, 0xd ;  /* 0x0000000d17087291 */ /* 0x000fe4000f8e68ff */
[----:B------:R-:W-:Y:S02]  /*0ab0*/  ULEA UR6, UR23, UR12, 0x1 ;  /* 0x0000000c17067291 */ /* 0x000fe4000f8e08ff */
[----:B------:R-:W-:Y:S02]  /*0ac0*/  UISETP.NE.AND UP1, UPT, UR5, 0x4, UPT ;  /* 0x000000040500788c */ /* 0x000fe4000bf25270 */
[----:B------:R-:W-:Y:S02]  /*0ad0*/  USHF.L.U32 UR10, UR31, 0x6, URZ ;  /* 0x000000061f0a7899 */ /* 0x000fe400080006ff */
[----:B------:R-:W-:-:S02]  /*0ae0*/  ULEA UR6, UR6, UR13, 0xe ;  /* 0x0000000d06067291 */ /* 0x000fc4000f8e70ff */
[----:B------:R-:W-:Y:S02]  /*0af0*/  UIADD3 UR8, UPT, UPT, UR8, 0xc400, URZ ;  /* 0x0000c40008087890 */ /* 0x000fe4000fffe0ff */
[----:B------:R-:W-:Y:S02]  /*0b00*/  USEL UR4, URZ, 0x1, UP1 ;  /* 0x00000001ff047887 */ /* 0x000fe40008800000 */
[----:B------:R-:W-:Y:S02]  /*0b10*/  UISETP.GT.U32.AND UP0, UPT, UR31, 0x3e, UPT ;  /* 0x0000003e1f00788c */ /* 0x000fe4000bf04070 */
[----:B------:R-:W-:Y:S01]  /*0b20*/  ULEA UR9, UR23, UR13, 0x3 ;  /* 0x0000000d17097291 */ /* 0x000fe2000f8e18ff */
[----:B--2-4-:R-:W-:Y:S11]  /*0b30*/  @P2 BRA `(.L_x_17) ;  /* 0x0000000000102947 */ /* 0x014ff60003800000 */
[----:B------:R-:W-:-:S06]  /*0b40*/  USHF.L.U32 UR23, UR24, 0x1f, URZ ;  /* 0x0000001f18177899 */ /* 0x000fcc00080006ff */
[----:B-1----:R-:W-:-:S04]  /*0b50*/  MOV R0, UR23 ;  /* 0x0000001700007c02 */ /* 0x002fc80008000f00 */
[----:B------:R-:W1:Y:S02]  /*0b60*/  SYNCS.PHASECHK.TRANS64.TRYWAIT P0, [UR9+0x20], R0 ;  /* 0x00002000ff0075a7 */ /* 0x000e640008001109 */
[----:B-1----:R-:W-:Y:S05]  /*0b70*/  @!P0 BRA `(.L_x_18) ;  /* 0x0000003400288947 */ /* 0x002fea0003800000 */
.L_x_17:
[----:B------:R-:W-:Y:S02]  /*0b80*/  ELECT P1, URZ, PT ;  /* 0x0000000000ff782f */ /* 0x000fe40003820000 */
[----:B------:R-:W-:Y:S01]  /*0b90*/  PLOP3.LUT P0, PT, PT, PT, UP0, 0x80, 0x8 ;  /* 0x000000000008781c */ /* 0x000fe20003f0f008 */
[----:B------:R-:W-:Y:S01]  /*0ba0*/  ULOP3.LUT UR24, UR24, UR4, URZ, 0x3c, !UPT ;  /* 0x0000000418187292 */ /* 0x000fe2000f8e3cff */
[----:B------:R-:W-:Y:S01]  /*0bb0*/  PLOP3.LUT P2, PT, PT, PT, PT, 0x80, 0x8 ;  /* 0x000000000008781c */ /* 0x000fe20003f4f070 */
[----:B------:R-:W-:Y:S02]  /*0bc0*/  USEL UR23, UR5, URZ, UP1 ;  /* 0x000000ff05177287 */ /* 0x000fe40008800000 */
[----:B------:R-:W-:Y:S02]  /*0bd0*/  UIADD3 UR4, UPT, UPT, UR6, 0x14400, URZ ;  /* 0x0001440006047890 */ /* 0x000fe4000fffe0ff */
[----:B------:R-:W-:Y:S02]  /*0be0*/  @!UP0 USHF.L.U32 UR29, UR24, 0x1f, URZ ;  /* 0x0000001f181d8899 */ /* 0x000fe400080006ff */
[----:B------:R-:W-:Y:S01]  /*0bf0*/  @!UP0 ULEA UR30, UR23, UR13, 0x3 ;  /* 0x0000000d171e8291 */ /* 0x000fe2000f8e18ff */
[----:B------:R-:W-:Y:S01]  /*0c00*/  UMOV UR28, 0x30000 ;  /* 0x00030000001c7882 */ /* 0x000fe20000000000 */
[----:B------:R-:W-:-:S02]  /*0c10*/  UMOV UR5, UR9 ;  /* 0x0000000900057c82 */ /* 0x000fc40008000000 */
[----:B-1----:R-:W-:Y:S01]  /*0c20*/  IMAD.U32 R0, RZ, RZ, UR29 ;  /* 0x0000001dff007e24 */ /* 0x002fe2000f8e00ff */
[----:B------:R-:W-:Y:S01]  /*0c30*/  UMOV UR6, UR10 ;  /* 0x0000000a00067c82 */ /* 0x000fe20008000000 */
[----:B------:R3:W-:Y:S01]  /*0c40*/  @P1 SYNCS.ARRIVE.TRANS64 RZ, [UR9], R2 ;  /* 0x00000002ffff19a7 */ /* 0x0007e20008000009 */
[----:B------:R3:W-:Y:S01]  /*0c50*/  UTMALDG.2D [UR8], [UR34], desc[URZ] ;  /* 0x0000ff08220075b4 */ /* 0x0007e20008009000 */
[----:B------:R-:W-:-:S04]  /*0c60*/  UIADD3 UR31, UPT, UPT, UR31, 0x1, URZ ;  /* 0x000000011f1f7890 */ /* 0x000fc8000fffe0ff */
[----:B------:R-:W-:Y:S01]  /*0c70*/  UISETP.NE.AND UP0, UPT, UR31, 0x40, UPT ;  /* 0x000000401f00788c */ /* 0x000fe2000bf05270 */
[----:B------:R3:W-:Y:S01]  /*0c80*/  UTMALDG.2D.MULTICAST [UR4], [UR32], UR28, desc[URZ] ;  /* 0x0000ff04200073b4 */ /* 0x0007e2000800981c */
[----:B------:R3:W4:Y:S07]  /*0c90*/  @!P0 SYNCS.PHASECHK.TRANS64.TRYWAIT P2, [UR30+0x20], R0 ;  /* 0x00002000ff0085a7 */ /* 0x00072e000804111e */
[----:B------:R-:W-:Y:S05]  /*0ca0*/  BRA.U UP0, `(.L_x_19) ;  /* 0xfffffffd00787547 */ /* 0x000fea000b83ffff */
[----:B---3--:R-:W1:Y:S01]  /*0cb0*/  LDCU.64 UR4, c[0x0][0x5c0] ;  /* 0x0000b800ff0477ac */ /* 0x008e620008000a00 */
[----:B------:R-:W-:-:S04]  /*0cc0*/  UIADD3 UR25, UPT, UPT, UR14, UR25, URZ ;  /* 0x000000190e197290 */ /* 0x000fc8000fffe0ff */
[----:B------:R-:W-:Y:S02]  /*0cd0*/  UISETP.GE.AND UP0, UPT, UR25, 0x200, UPT ;  /* 0x000002001900788c */ /* 0x000fe4000bf06270 */
[----:B-1----:R-:W-:Y:S01]  /*0ce0*/  UIMAD.WIDE.U32 UR6, UR25, UR5, URZ ;  /* 0x00000005190672a5 */ /* 0x002fe2000f8e00ff */
[----:B------:R-:W1:Y:S03]  /*0cf0*/  LDCU UR5, c[0x0][0x5d0] ;  /* 0x0000ba00ff0577ac */ /* 0x000e660008000800 */
[----:B------:R-:W-:-:S04]  /*0d00*/  UIADD3 UR6, UPT, UPT, UR25, -UR7, URZ ;  /* 0x8000000719067290 */ /* 0x000fc8000fffe0ff */
[----:B------:R-:W-:-:S04]  /*0d10*/  USHF.R.U32.HI UR6, URZ, UR20, UR6 ;  /* 0x00000014ff067299 */ /* 0x000fc80008011606 */
[----:B------:R-:W-:-:S04]  /*0d20*/  UIADD3 UR6, UPT, UPT, UR7, UR6, URZ ;  /* 0x0000000607067290 */ /* 0x000fc8000fffe0ff */
[----:B------:R-:W-:-:S04]  /*0d30*/  USHF.R.U32.HI UR11, URZ, UR19, UR6 ;  /* 0x00000013ff0b7299 */ /* 0x000fc80008011606 */
[----:B------:R-:W-:-:S04]  /*0d40*/  UIADD3 UR11, UPT, UPT, -UR11, URZ, URZ ;  /* 0x000000ff0b0b7290 */ /* 0x000fc8000fffe1ff */
[----:B------:R-:W-:-:S04]  /*0d50*/  UIMAD UR11, UR4, UR11, UR25 ;  /* 0x0000000b040b72a4 */ /* 0x000fc8000f8e0219 */
[----:B-1----:R-:W-:Y:S01]  /*0d60*/  UIMAD.WIDE.U32 UR6, UR11, UR5, URZ ;  /* 0x000000050b0672a5 */ /* 0x002fe2000f8e00ff */
[----:B------:R-:W1:Y:S03]  /*0d70*/  LDCU.64 UR4, c[0x0][0x5d8] ;  /* 0x0000bb00ff0477ac */ /* 0x000e660008000a00 */
[----:B------:R-:W-:-:S04]  /*0d80*/  UIADD3 UR6, UPT, UPT, UR11, -UR7, URZ ;  /* 0x800000070b067290 */ /* 0x000fc8000fffe0ff */
[----:B------:R-:W-:-:S04]  /*0d90*/  USHF.R.U32.HI UR6, URZ, UR18, UR6 ;  /* 0x00000012ff067299 */ /* 0x000fc80008011606 */
[----:B------:R-:W-:Y:S01]  /*0da0*/  UIADD3 UR6, UPT, UPT, UR7, UR6, URZ ;  /* 0x0000000607067290 */ /* 0x000fe2000fffe0ff */
[----:B------:R-:W2:Y:S03]  /*0db0*/  LDCU UR7, c[0x0][0x5cc] ;  /* 0x0000b980ff0777ac */ /* 0x000ea60008000800 */
[----:B------:R-:W-:-:S04]  /*0dc0*/  USHF.R.U32.HI UR6, URZ, UR17, UR6 ;  /* 0x00000011ff067299 */ /* 0x000fc80008011606 */
[----:B-1----:R-:W-:Y:S02]  /*0dd0*/  UIMAD.WIDE.U32 UR8, UR6, UR5, URZ ;  /* 0x00000005060872a5 */ /* 0x002fe4000f8e00ff */
[----:B------:R-:W-:Y:S02]  /*0de0*/  UIADD3 UR8, UPT, UPT, -UR6, URZ, URZ ;  /* 0x000000ff06087290 */ /* 0x000fe4000fffe1ff */
[----:B------:R-:W-:-:S04]  /*0df0*/  UIADD3 UR5, UPT, UPT, UR6, -UR9, URZ ;  /* 0x8000000906057290 */ /* 0x000fc8000fffe0ff */
[----:B------:R-:W-:Y:S02]  /*0e00*/  USHF.R.U32.HI UR5, URZ, UR16, UR5 ;  /* 0x00000010ff057299 */ /* 0x000fe40008011605 */
[----:B--2---:R-:W-:Y:S02]  /*0e10*/  UIMAD UR11, UR7, UR8, UR11 ;  /* 0x00000008070b72a4 */ /* 0x004fe4000f8e020b */
[----:B------:R-:W-:-:S04]  /*0e20*/  UIADD3 UR5, UPT, UPT, UR9, UR5, URZ ;  /* 0x0000000509057290 */ /* 0x000fc8000fffe0ff */
[----:B------:R-:W-:-:S04]  /*0e30*/  USHF.R.U32.HI UR5, URZ, UR15, UR5 ;  /* 0x0000000fff057299 */ /* 0x000fc80008011605 */
[----:B------:R-:W-:-:S04]  /*0e40*/  UIADD3 UR5, UPT, UPT, -UR5, URZ, URZ ;  /* 0x000000ff05057290 */ /* 0x000fc8000fffe1ff */
[----:B------:R-:W-:Y:S01]  /*0e50*/  UIMAD UR7, UR4, UR5, UR6 ;  /* 0x00000005040772a4 */ /* 0x000fe2000f8e0206 */
[----:B------:R-:W-:Y:S11]  /*0e60*/  BRA.U !UP0, `(.L_x_20) ;  /* 0xfffffff908d47547 */ /* 0x000ff6000b83ffff */
.L_x_16:
[----:B------:R-:W-:Y:S01]  /*0e70*/  UISETP.NE.AND UP0, UPT, UR23, 0x3, UPT ;  /* 0x000000031700788c */ /* 0x000fe2000bf05270 */
[----:B------:R-:W5:Y:S01]  /*0e80*/  S2UR UR4, SR_CgaCtaId ;  /* 0x00000000000479c3 */ /* 0x000f620000008800 */
[----:B-1----:R-:W-:Y:S01]  /*0e90*/  UIADD3 UR7, UPT, UPT, UR23, 0x2, URZ ;  /* 0x0000000217077890 */ /* 0x002fe2000fffe0ff */
[----:B------:R-:W-:-:S03]  /*0ea0*/  UMOV UR5, 0x400 ;  /* 0x0000040000057882 */ /* 0x000fc60000000000 */
[----:B------:R-:W-:-:S04]  /*0eb0*/  USEL UR7, UR7, 0x1, UP0 ;  /* 0x0000000107077887 */ /* 0x000fc80008000000 */
[----:B------:R-:W-:Y:S02]  /*0ec0*/  UISETP.NE.AND UP0, UPT, UR7, 0x4, UPT ;  /* 0x000000040700788c */ /* 0x000fe4000bf05270 */
[----:B------:R-:W-:Y:S02]  /*0ed0*/  UIADD3 UR7, UPT, UPT, UR7, 0x1, URZ ;  /* 0x0000000107077890 */ /* 0x000fe4000fffe0ff */
[----:B------:R-:W-:Y:S02]  /*0ee0*/  UISETP.EQ.XOR UP1, UPT, UR23, 0x3, !UP0 ;  /* 0x000000031700788c */ /* 0x000fe4000c722a70 */
[----:B------:R-:W-:-:S04]  /*0ef0*/  USEL UR7, UR7, 0x1, UP0 ;  /* 0x0000000107077887 */ /* 0x000fc80008000000 */
[----:B------:R-:W-:Y:S02]  /*0f00*/  UISETP.EQ.XOR UP1, UPT, UR7, 0x4, UP1 ;  /* 0x000000040700788c */ /* 0x000fe40008f22a70 */
[----:B------:R-:W-:Y:S02]  /*0f10*/  UISETP.NE.AND UP0, UPT, UR7, 0x4, UPT ;  /* 0x000000040700788c */ /* 0x000fe4000bf05270 */
[----:B------:R-:W-:Y:S02]  /*0f20*/  USEL UR6, URZ, 0x1, !UP1 ;  /* 0x00000001ff067887 */ /* 0x000fe4000c800000 */
[----:B-----5:R-:W-:Y:S02]  /*0f30*/  ULEA UR5, UR4, UR5, 0x18 ;  /* 0x0000000504057291 */ /* 0x020fe4000f8ec0ff */
[----:B------:R-:W-:Y:S02]  /*0f40*/  ULOP3.LUT UR6, UR24, UR6, URZ, 0x3c, !UPT ;  /* 0x0000000618067292 */ /* 0x000fe4000f8e3cff */
[----:B------:R-:W-:-:S02]  /*0f50*/  USEL UR7, UR7, URZ, UP0 ;  /* 0x000000ff07077287 */ /* 0x000fc40008000000 */
[----:B------:R-:W-:Y:S02]  /*0f60*/  USHF.L.U32 UR6, UR6, 0x1f, URZ ;  /* 0x0000001f06067899 */ /* 0x000fe400080006ff */
[----:B------:R-:W-:-:S04]  /*0f70*/  ULEA UR5, UR7, UR5, 0x3 ;  /* 0x0000000507057291 */ /* 0x000fc8000f8e18ff */
[----:B------:R-:W-:-:S05]  /*0f80*/  MOV R0, UR6 ;  /* 0x0000000600007c02 */ /* 0x000fca0008000f00 */
[----:B------:R-:W1:Y:S02]  /*0f90*/  SYNCS.PHASECHK.TRANS64.TRYWAIT P0, [UR5+0x20], R0 ;  /* 0x00002000ff0075a7 */ /* 0x000e640008001105 */
[----:B-1----:R-:W-:Y:S05]  /*0fa0*/  @!P0 BRA `(.L_x_21) ;  /* 0x00000030003c8947 */ /* 0x002fea0003800000 */
.L_x_47:
[----:B------:R-:W-:-:S13]  /*0fb0*/  ELECT P0, URZ, PT ;  /* 0x0000000000ff782f */ /* 0x000fda0003800000 */
[----:B-1----:R-:W-:-:S04]  /*0fc0*/  @P0 MOV R0, 0xa000 ;  /* 0x0000a00000000802 */ /* 0x002fc80000000f00 */
[----:B------:R1:W-:Y:S03]  /*0fd0*/  @P0 SYNCS.ARRIVE.TRANS64 RZ, [UR5], R0 ;  /* 0x00000000ffff09a7 */ /* 0x0003e60008000005 */
.L_x_15:
[----:B------:R-:W-:-:S13]  /*0fe0*/  ISETP.NE.AND P0, PT, R71, 0x4, PT ;  /* 0x000000044700780c */ /* 0x000fda0003f05270 */
[----:B------:R-:W-:Y:S05]  /*0ff0*/  @P0 BRA `(.L_x_22) ;  /* 0x0000000800000947 */ /* 0x000fea0003800000 */
[----:B------:R-:W5:Y:S08]  /*1000*/  S2UR UR14, SR_CTAID.Z ;  /* 0x00000000000e79c3 */ /* 0x000f700000002700 */
[----:B------:R-:W-:Y:S01]  /*1010*/  BAR.SYNC.DEFER_BLOCKING 0x2, 0xa0 ;  /* 0x0082800000007b1d */ /* 0x000fe20000010000 */
[----:B------:R-:W-:Y:S01]  /*1020*/  HFMA2 R4, -RZ, RZ, 0, 5.9604644775390625e-08 ;  /* 0x00000001ff047431 */ /* 0x000fe200000001ff */
[----:B------:R-:W-:Y:S01]  /*1030*/  MOV R7, 0x1 ;  /* 0x0000000100077802 */ /* 0x000fe20000000f00 */
[----:B-----5:R-:W-:-:S09]  /*1040*/  UISETP.GT.U32.AND UP0, UPT, UR14, 0x1ff, UPT ;  /* 0x000001ff0e00788c */ /* 0x020fd2000bf04070 */
[----:B------:R-:W-:Y:S05]  /*1050*/  BRA.U UP0, `(.L_x_23) ;  /* 0x0000000500b47547 */ /* 0x000fea000b800000 */
[----:B------:R-:W-:Y:S01]  /*1060*/  UMOV UR5, 0x400 ;  /* 0x0000040000057882 */ /* 0x000fe20000000000 */
[----:B-1----:R-:W1:Y:S01]  /*1070*/  LDCU UR9, c[0x0][0x374] ;  /* 0x00006e80ff0977ac */ /* 0x002e620008000800 */
[----:B------:R-:W-:Y:S01]  /*1080*/  MOV R7, 0x1 ;  /* 0x0000000100077802 */ /* 0x000fe20000000f00 */
[----:B------:R-:W-:Y:S01]  /*1090*/  ULEA UR4, UR4, UR5, 0x18 ;  /* 0x0000000504047291 */ /* 0x000fe2000f8ec0ff */
[----:B------:R-:W1:Y:S01]  /*10a0*/  LDCU UR8, c[0x0][0x370] ;  /* 0x00006e00ff0877ac */ /* 0x000e620008000800 */
[----:B------:R-:W5:Y:S07]  /*10b0*/  LDCU UR5, c[0x0][0x378] ;  /* 0x00006f00ff0577ac */ /* 0x000f6e0008000800 */
[----:B------:R-:W4:Y:S01]  /*10c0*/  LDS R0, [UR4+0x68] ;  /* 0x00006804ff007984 */ /* 0x000f220008000800 */
[----:B------:R-:W-:Y:S01]  /*10d0*/  UMOV UR43, 0x4402490 ;  /* 0x04402490002b7882 */ /* 0x000fe20000000000 */
[----:B------:R-:W-:-:S02]  /*10e0*/  UIADD3 UR7, UPT, UPT, UR4, 0xc400, URZ ;  /* 0x0000c40004077890 */ /* 0x000fc4000fffe0ff */
[----:B------:R-:W-:Y:S02]  /*10f0*/  UIADD3 UR6, UPT, UPT, UR4, 0x14400, URZ ;  /* 0x0001440004067890 */ /* 0x000fe4000fffe0ff */
[----:B------:R-:W-:Y:S02]  /*1100*/  USEL UR42, URZ, 0x4000, UP6 ;  /* 0x00004000ff2a7887 */ /* 0x000fe4000b000000 */
[----:B------:R-:W-:Y:S02]  /*1110*/  USEL UR43, UR43, 0x4400490, !UP5 ;  /* 0x044004902b2b7887 */ /* 0x000fe4000e800000 */
[----:B------:R-:W-:Y:S02]  /*1120*/  USHF.R.U32.HI UR7, URZ, 0x4, UR7 ;  /* 0x00000004ff077899 */ /* 0x000fe40008011607 */
[----:B-1----:R-:W-:Y:S02]  /*1130*/  UIMAD UR8, UR9, UR8, URZ ;  /* 0x00000008090872a4 */ /* 0x002fe4000f8e02ff */
[----:B------:R-:W-:-:S02]  /*1140*/  USHF.R.U32.HI UR6, URZ, 0x4, UR6 ;  /* 0x00000004ff067899 */ /* 0x000fc40008011606 */
[----:B-----5:R-:W-:Y:S02]  /*1150*/  UIMAD UR5, UR8, UR5, URZ ;  /* 0x00000005080572a4 */ /* 0x020fe4000f8e02ff */
[----:B------:R-:W-:Y:S02]  /*1160*/  UIADD3 UR43, UPT, UPT, UR42, UR43, URZ ;  /* 0x0000002b2a2b7290 */ /* 0x000fe4000fffe0ff */
[----:B------:R-:W-:Y:S02]  /*1170*/  ULOP3.LUT UR23, UR21, 0x3, URZ, 0xfc, !UPT ;  /* 0x0000000315177892 */ /* 0x000fe4000f8efcff */
[----:B------:R-:W-:Y:S02]  /*1180*/  ULOP3.LUT UR10, UR7, 0x3fc0, URZ, 0xc0, !UPT ;  /* 0x00003fc0070a7892 */ /* 0x000fe4000f8ec0ff */
[----:B------:R-:W-:Y:S02]  /*1190*/  ULOP3.LUT UR11, UR6, 0x3fc0, URZ, 0xc0, !UPT ;  /* 0x00003fc0060b7892 */ /* 0x000fe4000f8ec0ff */
[----:B------:R-:W-:-:S02]  /*11a0*/  ULEA.HI UR32, UR5, UR5, URZ, 0x1 ;  /* 0x0000000505207291 */ /* 0x000fc4000f8f08ff */
[----:B------:R-:W-:Y:S02]  /*11b0*/  ULOP3.LUT UR21, UR21, 0xffff, URZ, 0xc0, !UPT ;  /* 0x0000ffff15157892 */ /* 0x000fe4000f8ec0ff */
[----:B------:R-:W-:Y:S02]  /*11c0*/  ULOP3.LUT UR23, UR23, 0xffff, URZ, 0xc0, !UPT ;  /* 0x0000ffff17177892 */ /* 0x000fe4000f8ec0ff */
[----:B------:R-:W-:Y:S02]  /*11d0*/  ULOP3.LUT UR10, UR10, 0x10000, URZ, 0xfc, !UPT ;  /* 0x000100000a0a7892 */ /* 0x000fe4000f8efcff */
[----:B------:R-:W-:Y:S02]  /*11e0*/  ULOP3.LUT UR11, UR11, 0x10000, URZ, 0xfc, !UPT ;  /* 0x000100000b0b7892 */ /* 0x000fe4000f8efcff */
[----:B------:R-:W-:Y:S01]  /*11f0*/  USHF.R.S32.HI UR32, URZ, 0x1, UR32 ;  /* 0x00000001ff207899 */ /* 0x000fe20008011420 */
[----:B------:R-:W-:Y:S01]  /*1200*/  UMOV UR31, URZ ;  /* 0x000000ff001f7c82 */ /* 0x000fe20008000000 */
[----:B------:R-:W-:Y:S01]  /*1210*/  UMOV UR29, URZ ;  /* 0x000000ff001d7c82 */ /* 0x000fe20008000000 */
[----:B----4-:R-:W-:Y:S01]  /*1220*/  R2UR UR33, R0 ;  /* 0x00000000002172ca */ /* 0x010fe200000e0000 */
[----:B------:R-:W-:Y:S01]  /*1230*/  UMOV UR27, URZ ;  /* 0x000000ff001b7c82 */ /* 0x000fe20008000000 */
[----:B------:R-:W-:Y:S01]  /*1240*/  UMOV UR42, URZ ;  /* 0x000000ff002a7c82 */ /* 0x000fe20008000000 */
[----:B------:R-:W-:Y:S01]  /*1250*/  UMOV UR38, URZ ;  /* 0x000000ff00267c82 */ /* 0x000fe20008000000 */
[----:B------:R-:W-:Y:S01]  /*1260*/  UMOV UR39, UR43 ;  /* 0x0000002b00277c82 */ /* 0x000fe20008000000 */
[----:B------:R-:W-:Y:S01]  /*1270*/  UMOV UR36, URZ ;  /* 0x000000ff00247c82 */ /* 0x000fe20008000000 */
[----:B------:R-:W-:Y:S01]  /*1280*/  UMOV UR37, UR43 ;  /* 0x0000002b00257c82 */ /* 0x000fe20008000000 */
[----:B------:R-:W-:Y:S01]  /*1290*/  UMOV UR34, URZ ;  /* 0x000000ff00227c82 */ /* 0x000fe20008000000 */
[----:B------:R-:W-:-:S07]  /*12a0*/  UMOV UR35, UR43 ;  /* 0x0000002b00237c82 */ /* 0x000fce0008000000 */
.L_x_28:
[----:B------:R-:W-:Y:S01]  /*12b0*/  USHF.L.U32 UR5, UR29, 0x1f, URZ ;  /* 0x0000001f1d057899 */ /* 0x000fe200080006ff */
[----:B------:R-:W-:Y:S01]  /*12c0*/  SHF.L.U32 R2, R7, 0x1f, RZ ;  /* 0x0000001f07027819 */ /* 0x000fe200000006ff */
[----:B------:R-:W-:Y:S02]  /*12d0*/  ULEA UR6, UR27, UR4, 0x3 ;  /* 0x000000041b067291 */ /* 0x000fe4000f8e18ff */
[----:B-1----:R-:W-:Y:S02]  /*12e0*/  ULEA UR7, UR31, UR4, 0x3 ;  /* 0x000000041f077291 */ /* 0x002fe4000f8e18ff */
[----:B----4-:R-:W-:Y:S01]  /*12f0*/  MOV R0, UR5 ;  /* 0x0000000500007c02 */ /* 0x010fe20008000f00 */
[----:B------:R-:W-:Y:S02]  /*1300*/  ULEA UR9, UR31, UR33, 0x14 ;  /* 0x000000211f097291 */ /* 0x000fe4000f8ea0ff */
[----:B------:R-:W-:Y:S02]  /*1310*/  UIADD3 UR14, UPT, UPT, UR32, UR14, URZ ;  /* 0x0000000e200e7290 */ /* 0x000fe4000fffe0ff */
[----:B-----5:R1:W4:Y:S01]  /*1320*/  SYNCS.PHASECHK.TRANS64.TRYWAIT P1, [UR6], R0 ;  /* 0x00000000ff0075a7 */ /* 0x0203220008021106 */
[----:B------:R-:W-:Y:S01]  /*1330*/  UPLOP3.LUT UP2, UPT, UPT, UPT, UPT, 0x40, 0x4 ;  /* 0x000000000004789c */ /* 0x000fe20003f4e870 */
[----:B------:R-:W5:Y:S02]  /*1340*/  SYNCS.PHASECHK.TRANS64.TRYWAIT P0, [UR7+0x50], R2 ;  /* 0x00005002ff0075a7 */ /* 0x000f640008001107 */
[----:B-1--45:R-:W-:Y:S08]  /*1350*/  @!P0 BRA `(.L_x_24) ;  /* 0x0000002c00708947 */ /* 0x032ff00003800000 */
.L_x_49:
[----:B------:R-:W-:-:S05]  /*1360*/  UMOV UR25, URZ ;  /* 0x000000ff00197c82 */ /* 0x000fca0008000000 */
.L_x_27:
[----:B------:R-:W-:Y:S02]  /*1370*/  UIADD3 UR13, UPT, UPT, UR27, 0x1, URZ ;  /* 0x000000011b0d7890 */ /* 0x000fe4000fffe0ff */
[----:B------:R-:W-:Y:S02]  /*1380*/  UISETP.GT.U32.AND UP0, UPT, UR25, 0x3e, UPT ;  /* 0x0000003e1900788c */ /* 0x000fe4000bf04070 */
[----:B----4-:R-:W-:Y:S02]  /*1390*/  ULEA UR46, UR27, UR11, 0xb ;  /* 0x0000000b1b2e7291 */ /* 0x010fe4000f8e58ff */
[----:B------:R-:W-:Y:S02]  /*13a0*/  ULEA UR44, UR27, UR10, 0x9 ;  /* 0x0000000a1b2c7291 */ /* 0x000fe4000f8e48ff */
[----:B------:R-:W-:Y:S01]  /*13b0*/  ULEA UR5, UR27, UR4, 0x3 ;  /* 0x000000041b057291 */ /* 0x000fe2000f8e18ff */
[----:B------:R-:W-:Y:S01]  /*13c0*/  PLOP3.LUT P0, PT, PT, PT, UP0, 0x80, 0x8 ;  /* 0x000000000008781c */ /* 0x000fe20003f0f008 */
[----:B------:R-:W-:Y:S02]  /*13d0*/  UISETP.NE.AND UP1, UPT, UR13, 0x4, UPT ;  /* 0x000000040d00788c */ /* 0x000fe4000bf25270 */
[----:B------:R-:W-:Y:S02]  /*13e0*/  UIADD3 UR40, UPT, UPT, UR46, 0x2, URZ ;  /* 0x000000022e287890 */ /* 0x000fe4000fffe0ff */
[----:B------:R-:W-:Y:S02]  /*13f0*/  UIADD3 UR30, UPT, UPT, UR44, 0x2, URZ ;  /* 0x000000022c1e7890 */ /* 0x000fe4000fffe0ff */
[----:B------:R-:W-:Y:S02]  /*1400*/  UIADD3 UR28, UPT, UPT, UR46, 0x4, URZ ;  /* 0x000000042e1c7890 */ /* 0x000fe4000fffe0ff */
[----:B------:R-:W-:Y:S02]  /*1410*/  UIADD3 UR26, UPT, UPT, UR44, 0x4, URZ ;  /* 0x000000042c1a7890 */ /* 0x000fe4000fffe0ff */
[----:B------:R-:W-:Y:S02]  /*1420*/  UIADD3 UR6, UPT, UPT, UR46, 0x6, URZ ;  /* 0x000000062e067890 */ /* 0x000fe4000fffe0ff */
[----:B------:R-:W-:Y:S02]  /*1430*/  UIADD3 UR8, UPT, UPT, UR44, 0x6, URZ ;  /* 0x000000062c087890 */ /* 0x000fe4000fffe0ff */
[----:B------:R-:W-:Y:S02]  /*1440*/  UIADD3 UR24, UPT, UPT, UR5, 0x20, URZ ;  /* 0x0000002005187890 */ /* 0x000fe4000fffe0ff */
[----:B------:R-:W-:Y:S02]  /*1450*/  USEL UR22, URZ, 0x1, UP1 ;  /* 0x00000001ff167887 */ /* 0x000fe40008800000 */
[----:B------:R-:W-:Y:S01]  /*1460*/  USEL UR27, UR13, URZ, UP1 ;  /* 0x000000ff0d1b7287 */ /* 0x000fe20008800000 */
[----:B------:R-:W-:Y:S01]  /*1470*/  UMOV UR47, 0x40004040 ;  /* 0x40004040002f7882 */ /* 0x000fe20000000000 */
[----:B------:R-:W-:Y:S01]  /*1480*/  UMOV UR45, 0x40004040 ;  /* 0x40004040002d7882 */ /* 0x000fe20000000000 */
[----:B------:R-:W-:Y:S01]  /*1490*/  UMOV UR41, 0x40004040 ;  /* 0x4000404000297882 */ /* 0x000fe20000000000 */
[----:B-----5:R-:W-:Y:S08]  /*14a0*/  @P1 BRA `(.L_x_25) ;  /* 0x0000000000101947 */ /* 0x020ff00003800000 */
[----:B------:R-:W-:Y:S06]  /*14b0*/  USHF.L.U32 UR13, UR29, 0x1f, URZ ;  /* 0x0000001f1d0d7899 */ /* 0x000fec00080006ff */
[----:B-1----:R-:W-:Y:S04]  /*14c0*/  MOV R0, UR13 ;  /* 0x0000000d00007c02 */ /* 0x002fe80008000f00 */
[----:B------:R-:W1:Y:S02]  /*14d0*/  SYNCS.PHASECHK.TRANS64.TRYWAIT P1, [UR5], R0 ;  /* 0x00000000ff0075a7 */ /* 0x000e640008021105 */
[----:B-1----:R-:W-:Y:S05]  /*14e0*/  @!P1 BRA `(.L_x_26) ;  /* 0x0000002c00289947 */ /* 0x002fea0003800000 */
.L_x_25:
[----:B------:R-:W-:Y:S01]  /*14f0*/  ULOP3.LUT UR29, UR29, UR22, URZ, 0x3c, !UPT ;  /* 0x000000161d1d7292 */ /* 0x000fe2000f8e3cff */
[----:B------:R-:W-:Y:S01]  /*1500*/  PLOP3.LUT P1, PT, PT, PT, PT, 0x80, 0x8 ;  /* 0x000000000008781c */ /* 0x000fe20003f2f070 */
[----:B------:R-:W-:Y:S01]  /*1510*/  UIADD3 UR25, UPT, UPT, UR25, 0x1, URZ ;  /* 0x0000000119197890 */ /* 0x000fe2000fffe0ff */
[----:B------:R4:W-:Y:S01]  /*1520*/  UTCHMMA gdesc[UR44], gdesc[UR46], tmem[UR9], tmem[UR42], idesc[UR43], UP2 ;  /* 0x00ff2a2e2c0075ea */ /* 0x0009e20009000009 */
[----:B------:R-:W-:Y:S02]  /*1530*/  @!UP0 USHF.L.U32 UR5, UR29, 0x1f, URZ ;  /* 0x0000001f1d058899 */ /* 0x000fe400080006ff */
[----:B------:R-:W-:Y:S01]  /*1540*/  UPLOP3.LUT UP2, UPT, UPT, UPT, UPT, 0x80, 0x8 ;  /* 0x000000000008789c */ /* 0x000fe20003f4f070 */
[----:B------:R-:W-:Y:S01]  /*1550*/  UMOV UR54, UR6 ;  /* 0x0000000600367c82 */ /* 0x000fe20008000000 */
[----:B------:R-:W-:Y:S02]  /*1560*/  @!UP0 ULEA UR6, UR27, UR4, 0x3 ;  /* 0x000000041b068291 */ /* 0x000fe4000f8e18ff */
[----:B-1----:R-:W-:Y:S01]  /*1570*/  MOV R0, UR5 ;  /* 0x0000000500007c02 */ /* 0x002fe20008000f00 */
[----:B------:R-:W-:Y:S01]  /*1580*/  UMOV UR48, UR30 ;  /* 0x0000001e00307c82 */ /* 0x000fe20008000000 */
[----:B------:R-:W-:Y:S01]  /*1590*/  UMOV UR49, 0x40004040 ;  /* 0x4000404000317882 */ /* 0x000fe20000000000 */
[----:B------:R-:W-:Y:S01]  /*15a0*/  UMOV UR50, UR28 ;  /* 0x0000001c00327c82 */ /* 0x000fe20008000000 */
[----:B------:R-:W-:Y:S01]  /*15b0*/  UMOV UR51, 0x40004040 ;  /* 0x4000404000337882 */ /* 0x000fe20000000000 */
[----:B------:R-:W-:Y:S01]  /*15c0*/  UMOV UR52, UR26 ;  /* 0x0000001a00347c82 */ /* 0x000fe20008000000 */
[----:B------:R-:W-:Y:S01]  /*15d0*/  UMOV UR53, 0x40004040 ;  /* 0x4000404000357882 */ /* 0x000fe20000000000 */
[----:B------:R4:W-:Y:S01]  /*15e0*/  UTCHMMA gdesc[UR48], gdesc[UR40], tmem[UR9], tmem[UR38], idesc[UR39], UPT ;  /* 0x00ff2628300075ea */ /* 0x0009e2000b800009 */
[----:B------:R-:W-:Y:S01]  /*15f0*/  UMOV UR55, 0x40004040 ;  /* 0x4000404000377882 */ /* 0x000fe20000000000 */
[----:B------:R-:W-:Y:S01]  /*1600*/  UMOV UR56, UR8 ;  /* 0x0000000800387c82 */ /* 0x000fe20008000000 */
[----:B------:R-:W-:Y:S01]  /*1610*/  UMOV UR57, 0x40004040 ;  /* 0x4000404000397882 */ /* 0x000fe20000000000 */
[----:B------:R4:W-:Y:S01]  /*1620*/  UTCHMMA gdesc[UR52], gdesc[UR50], tmem[UR9], tmem[UR36], idesc[UR37], UPT ;  /* 0x00ff2432340075ea */ /* 0x0009e2000b800009 */
[----:B------:R4:W-:Y:S01]  /*1630*/  UTCHMMA gdesc[UR56], gdesc[UR54], tmem[UR9], tmem[UR34], idesc[UR35], UPT ;  /* 0x00ff2236380075ea */ /* 0x0009e2000b800009 */
[----:B------:R4:W-:Y:S01]  /*1640*/  UTCBAR.MULTICAST [UR24], URZ, UR23 ;  /* 0x000000ff180073e9 */ /* 0x0009e20008000817 */
[----:B------:R4:W5:Y:S01]  /*1650*/  @!P0 SYNCS.PHASECHK.TRANS64.TRYWAIT P1, [UR6], R0 ;  /* 0x00000000ff0085a7 */ /* 0x0009620008021106 */
[----:B------:R-:W-:Y:S09]  /*1660*/  UISETP.NE.AND UP0, UPT, UR25, 0x40, UPT ;  /* 0x000000401900788c */ /* 0x000ff2000bf05270 */
[----:B------:R-:W-:Y:S05]  /*1670*/  BRA.U UP0, `(.L_x_27) ;  /* 0xfffffffd003c7547 */ /* 0x000fea000b83ffff */
[----:B------:R-:W-:Y:S02]  /*1680*/  UIADD3 UR7, UPT, UPT, UR7, 0x40, URZ ;  /* 0x0000004007077890 */ /* 0x000fe4000fffe0ff */
[----:B------:R-:W-:-:S04]  /*1690*/  UIADD3 UR31, UPT, UPT, UR31, 0x1, URZ ;  /* 0x000000011f1f7890 */ /* 0x000fc8000fffe0ff */
[----:B------:R-:W-:-:S03]  /*16a0*/  UISETP.NE.AND UP0, UPT, UR31, 0x2, UPT ;  /* 0x000000021f00788c */ /* 0x000fc6000bf05270 */
[----:B------:R1:W-:Y:S01]  /*16b0*/  UTCBAR.MULTICAST [UR7], URZ, UR21 ;  /* 0x000000ff070073e9 */ /* 0x0003e20008000815 */
[----:B------:R-:W-:Y:S02]  /*16c0*/  USEL UR31, UR31, URZ, UP0 ;  /* 0x000000ff1f1f7287 */ /* 0x000fe40008000000 */
[----:B------:R-:W-:Y:S02]  /*16d0*/  USEL UR5, URZ, 0x1, UP0 ;  /* 0x00000001ff057887 */ /* 0x000fe40008000000 */
[----:B------:R-:W-:-:S04]  /*16e0*/  UISETP.GE.AND UP0, UPT, UR14, 0x200, UPT ;  /* 0x000002000e00788c */ /* 0x000fc8000bf06270 */
[----:B------:R-:W-:-:S05]  /*16f0*/  LOP3.LUT R7, R7, UR5, RZ, 0x3c, !PT ;  /* 0x0000000507077c12 */ /* 0x000fca000f8e3cff */
[----:B------:R-:W-:Y:S05]  /*1700*/  BRA.U !UP0, `(.L_x_28) ;  /* 0xfffffff908e87547 */ /* 0x000fea000b83ffff */
[----:B------:R-:W-:-:S06]  /*1710*/  UIADD3 UR31, UPT, UPT, UR31, 0x1, URZ ;  /* 0x000000011f1f7890 */ /* 0x000fcc000fffe0ff */
[----:B------:R-:W-:Y:S02]  /*1720*/  MOV R4, UR31 ;  /* 0x0000001f00047c02 */ /* 0x000fe40008000f00 */
.L_x_23:
[----:B------:R-:W-:-:S09]  /*1730*/  UISETP.NE.AND UP0, UPT, UR12, URZ, UPT ;  /* 0x000000ff0c00728c */ /* 0x000fd2000bf05270 */
[----:B------:R-:W-:Y:S05]  /*1740*/  BRA.U UP0, `(.L_x_22) ;  /* 0x00000001002c7547 */ /* 0x000fea000b800000 */
[----:B-1--4-:R-:W1:Y:S01]  /*1750*/  S2R R0, SR_CgaCtaId ;  /* 0x0000000000007919 */ /* 0x012e620000008800 */
[----:B------:R-:W-:Y:S02]  /*1760*/  ISETP.NE.AND P0, PT, R4, 0x2, PT ;  /* 0x000000020400780c */ /* 0x000fe40003f05270 */
[----:B------:R-:W-:Y:S02]  /*1770*/  MOV R3, 0x400 ;  /* 0x0000040000037802 */ /* 0x000fe40000000f00 */
[----:B------:R-:W-:-:S04]  /*1780*/  SEL R2, RZ, 0x1, P0 ;  /* 0x00000001ff027807 */ /* 0x000fc80000000000 */
[----:B------:R-:W-:-:S05]  /*1790*/  LOP3.LUT R2, R7, R2, RZ, 0x3c, !PT ;  /* 0x0000000207027212 */ /* 0x000fca00078e3cff */
[----:B------:R-:W-:Y:S01]  /*17a0*/  IMAD.U32 R2, R2, -0x80000000, RZ ;  /* 0x8000000002027824 */ /* 0x000fe200078e00ff */
[----:B-1----:R-:W-:Y:S02]  /*17b0*/  LEA R0, R0, R3, 0x18 ;  /* 0x0000000300007211 */ /* 0x002fe400078ec0ff */
[----:B------:R-:W-:-:S05]  /*17c0*/  SEL R3, R4, RZ, P0 ;  /* 0x000000ff04037207 */ /* 0x000fca0000000000 */
[----:B------:R-:W-:-:S04]  /*17d0*/  IMAD R0, R3, 0x8, R0 ;  /* 0x0000000803007824 */ /* 0x000fc800078e0200 */
[----:B------:R-:W1:Y:S02]  /*17e0*/  SYNCS.PHASECHK.TRANS64.TRYWAIT P0, [R0+URZ+0x50], R2 ;  /* 0x00005002000075a7 */ /* 0x000e6400080011ff */
[----:B-1----:R-:W-:Y:S05]  /*17f0*/  @!P0 BRA `(.L_x_29) ;  /* 0x0000002800848947 */ /* 0x002fea0003800000 */
.L_x_22:
[----:B------:R-:W-:-:S13]  /*1800*/  ISETP.GT.AND P0, PT, R71, 0x3, PT ;  /* 0x000000034700780c */ /* 0x000fda0003f04270 */
[----:B-12345:R-:W-:Y:S05]  /*1810*/  @P0 EXIT ;  /* 0x000000000000094d */ /* 0x03efea0003800000 */
[----:B------:R-:W-:-:S13]  /*1820*/  ISETP.NE.AND P0, PT, R71, RZ, PT ;  /* 0x000000ff4700720c */ /* 0x000fda0003f05270 */
[----:B------:R-:W-:Y:S05]  /*1830*/  @P0 BRA `(.L_x_30) ;  /* 0x0000000000b80947 */ /* 0x000fea0003800000 */
[----:B------:R-:W1:Y:S01]  /*1840*/  S2UR UR6, SR_CgaCtaId ;  /* 0x00000000000679c3 */ /* 0x000e620000008800 */
[----:B------:R-:W-:Y:S01]  /*1850*/  NOP ;  /* 0x0000000000007918 */ /* 0x000fe20000000000 */
[----:B------:R-:W-:Y:S01]  /*1860*/  UMOV UR4, 0x40 ;  /* 0x0000004000047882 */ /* 0x000fe20000000000 */
[----:B------:R-:W-:Y:S01]  /*1870*/  UMOV UR5, 0x400 ;  /* 0x0000040000057882 */ /* 0x000fe20000000000 */
[----:B-1----:R-:W-:Y:S02]  /*1880*/  ULEA UR4, UR6, UR4, 0x18 ;  /* 0x0000000406047291 */ /* 0x002fe4000f8ec0ff */
[----:B------:R-:W-:-:S07]  /*1890*/  ULEA UR5, UR6, UR5, 0x18 ;  /* 0x0000000506057291 */ /* 0x000fce000f8ec0ff */
[----:B------:R-:W1:Y:S02]  /*18a0*/  LDS.U8 R0, [UR4] ;  /* 0x00000004ff007984 */ /* 0x000e640008000000 */
[----:B-1----:R-:W-:-:S13]  /*18b0*/  ISETP.NE.AND P0, PT, R0, RZ, PT ;  /* 0x000000ff0000720c */ /* 0x002fda0003f05270 */
[----:B------:R-:W-:Y:S05]  /*18c0*/  @P0 BRA `(.L_x_31) ;  /* 0x00000000007c0947 */ /* 0x000fea0003800000 */
[----:B------:R-:W-:-:S13]  /*18d0*/  ELECT P0, URZ, PT ;  /* 0x0000000000ff782f */ /* 0x000fda0003800000 */
[----:B------:R-:W-:Y:S05]  /*18e0*/  @!P0 BRA `(.L_x_32) ;  /* 0x0000000000848947 */ /* 0x000fea0003800000 */
[----:B------:R-:W-:Y:S01]  /*18f0*/  UMOV UR4, 0x8 ;  /* 0x0000000800047882 */ /* 0x000fe20000000000 */
[----:B------:R-:W-:-:S04]  /*1900*/  IMAD.MOV.U32 R2, RZ, RZ, 0xff ;  /* 0x000000ffff027424 */ /* 0x000fc800078e00ff */
[----:B------:R-:W-:Y:S04]  /*1910*/  DEPBAR.LE SB1, 0x36 ;  /* 0x00009d800000791a */ /* 0x000fe80000000000 */
[----:B------:R-:W1:Y:S02]  /*1920*/  UTCATOMSWS.FIND_AND_SET.ALIGN UP0, UR4, UR4 ;  /* 0x00000004000475e3 */ /* 0x000e640008000800 */
[----:B-1----:R-:W-:Y:S01]  /*1930*/  PLOP3.LUT P0, PT, PT, PT, UP0, 0x80, 0x8 ;  /* 0x000000000008781c */ /* 0x002fe20003f0f008 */
[----:B------:R-:W-:-:S03]  /*1940*/  IMAD.U32 R7, RZ, RZ, UR4 ;  /* 0x00000004ff077e24 */ /* 0x000fc6000f8e00ff */
[----:B------:R-:W-:-:S04]  /*1950*/  SEL R0, RZ, 0xffffffff, !P0 ;  /* 0xffffffffff007807 */ /* 0x000fc80004000000 */
[----:B------:R-:W-:Y:S01]  /*1960*/  ISETP.NE.AND P0, PT, R0, RZ, PT ;  /* 0x000000ff0000720c */ /* 0x000fe20003f05270 */
[----:B------:R-:W-:-:S12]  /*1970*/  IMAD.MOV.U32 R0, RZ, RZ, 0x1 ;  /* 0x00000001ff007424 */ /* 0x000fd800078e00ff */
[----:B------:R-:W-:Y:S05]  /*1980*/  @P0 BRA `(.L_x_33) ;  /* 0x0000000000240947 */ /* 0x000fea0003800000 */
.L_x_34:
[----:B------:R-:W-:Y:S05]  /*1990*/  NANOSLEEP 0x64 ;  /* 0x000000640000795d */ /* 0x000fea0003800000 */
[----:B------:R-:W-:-:S05]  /*19a0*/  UMOV UR4, 0x8 ;  /* 0x0000000800047882 */ /* 0x000fca0000000000 */
[----:B------:R-:W-:Y:S04]  /*19b0*/  DEPBAR.LE SB1, 0x36 ;  /* 0x00009d800000791a */ /* 0x000fe80000000000 */
[----:B------:R-:W1:Y:S02]  /*19c0*/  UTCATOMSWS.FIND_AND_SET.ALIGN UP0, UR4, UR4 ;  /* 0x00000004000475e3 */ /* 0x000e640008000800 */
[----:B-1----:R-:W-:Y:S01]  /*19d0*/  PLOP3.LUT P0, PT, PT, PT, UP0, 0x80, 0x8 ;  /* 0x000000000008781c */ /* 0x002fe20003f0f008 */
[----:B------:R-:W-:-:S03]  /*19e0*/  IMAD.U32 R7, RZ, RZ, UR4 ;  /* 0x00000004ff077e24 */ /* 0x000fc6000f8e00ff */
[----:B------:R-:W-:-:S04]  /*19f0*/  SEL R3, RZ, 0xffffffff, !P0 ;  /* 0xffffffffff037807 */ /* 0x000fc80004000000 */
[----:B------:R-:W-:-:S13]  /*1a00*/  ISETP.NE.AND P0, PT, R3, RZ, PT ;  /* 0x000000ff0300720c */ /* 0x000fda0003f05270 */
[----:B------:R-:W-:Y:S05]  /*1a10*/  @!P0 BRA `(.L_x_34) ;  /* 0xfffffffc00dc8947 */ /* 0x000fea000383ffff */
.L_x_33:
[C---:B------:R-:W-:Y:S01]  /*1a20*/  VIADD R3, R7.reuse, 0x10 ;  /* 0x0000001007037836 */ /* 0x040fe20000000000 */
[----:B------:R-:W-:Y:S01]  /*1a30*/  UMOV UR4, 0x50 ;  /* 0x0000005000047882 */ /* 0x000fe20000000000 */
[----:B------:R-:W-:Y:S01]  /*1a40*/  SHF.L.U32 R2, R2, R7, RZ ;  /* 0x0000000702027219 */ /* 0x000fe200000006ff */
[----:B------:R-:W-:Y:S01]  /*1a50*/  ULEA UR4, UR6, UR4, 0x18 ;  /* 0x0000000406047291 */ /* 0x000fe2000f8ec0ff */
[----:B------:R-:W-:Y:S01]  /*1a60*/  IMAD.SHL.U32 R7, R7, 0x20, RZ ;  /* 0x0000002007077824 */ /* 0x000fe200078e00ff */
[----:B------:R-:W-:-:S04]  /*1a70*/  SHF.L.U32 R3, R0, R3, RZ ;  /* 0x0000000300037219 */ /* 0x000fc800000006ff */
[----:B------:R-:W-:-:S05]  /*1a80*/  LOP3.LUT R2, R3, R2, RZ, 0xfc, !PT ;  /* 0x0000000203027212 */ /* 0x000fca00078efcff */
[----:B------:R1:W-:Y:S04]  /*1a90*/  ATOMS.OR RZ, [UR4], R2 ;  /* 0x00000002ffff798c */ /* 0x0003e8000b000004 */
[----:B------:R1:W-:Y:S01]  /*1aa0*/  STS [UR5+0x68], R7 ;  /* 0x00006807ff007988 */ /* 0x0003e20008000805 */
[----:B------:R-:W-:Y:S05]  /*1ab0*/  BRA `(.L_x_32) ;  /* 0x0000000000107947 */ /* 0x000fea0003800000 */
.L_x_31:
[----:B------:R-:W-:Y:S02]  /*1ac0*/  MOV R0, 0xffffffff ;  /* 0xffffffff00007802 */ /* 0x000fe40000000f00 */
[----:B------:R-:W-:-:S03]  /*1ad0*/  MOV R2, 0x1b00 ;  /* 0x00001b0000027802 */ /* 0x000fc60000000f00 */
[----:B------:R1:W-:Y:S04]  /*1ae0*/  STS [UR5+0x68], R0 ;  /* 0x00006800ff007988 */ /* 0x0003e80008000805 */
[----:B-1----:R-:W-:Y:S05]  /*1af0*/  CALL.REL.NOINC `($__internal_1_$__cuda_sm10x_tcgen05_guardrail_trap_phase_invalid_during_alloc) ;  /* 0x0000002800007944 */ /* 0x002fea0003c00000 */
.L_x_32:
[----:B------:R-:W-:Y:S05]  /*1b00*/  WARPSYNC.ALL ;  /* 0x0000000000007948 */ /* 0x000fea0003800000 */
[----:B------:R-:W-:Y:S01]  /*1b10*/  NOP ;  /* 0x0000000000007918 */ /* 0x000fe20000000000 */
.L_x_30:
[----:B------:R-:W2:Y:S08]  /*1b20*/  S2UR UR4, SR_CgaCtaId ;  /* 0x00000000000479c3 */ /* 0x000eb00000008800 */
[----:B------:R-:W-:Y:S01]  /*1b30*/  BAR.SYNC.DEFER_BLOCKING 0x2, 0xa0 ;  /* 0x0082800000007b1d */ /* 0x000fe20000010000 */
[C---:B------:R-:W-:Y:S02]  /*1b40*/  IMAD.SHL.U32 R0, R5.reuse, 0x80, RZ ;  /* 0x0000008005007824 */ /* 0x040fe400078e00ff */
[----:B------:R-:W-:-:S03]  /*1b50*/  IMAD.SHL.U32 R3, R5, 0x40, RZ ;  /* 0x0000004005037824 */ /* 0x000fc600078e00ff */
[----:B------:R-:W-:Y:S02]  /*1b60*/  UMOV UR5, 0x400 ;  /* 0x0000040000057882 */ /* 0x000fe40000000000 */
[----:B------:R-:W3:Y:S01]  /*1b70*/  S2UR UR22, SR_CTAID.Z ;  /* 0x00000000001679c3 */ /* 0x000ee20000002700 */
[----:B------:R-:W-:-:S04]  /*1b80*/  LOP3.LUT R0, R0, 0x780, RZ, 0xc0, !PT ;  /* 0x0000078000007812 */ /* 0x000fc800078ec0ff */
[----:B------:R-:W-:-:S04]  /*1b90*/  LOP3.LUT R0, R0, 0x3800, R3, 0xf8, !PT ;  /* 0x0000380000007812 */ /* 0x000fc800078ef803 */
[----:B------:R-:W-:Y:S01]  /*1ba0*/  LOP3.LUT R0, R0, 0x10, R5, 0xf8, !PT ;  /* 0x0000001000007812 */ /* 0x000fe200078ef805 */
[----:B--2---:R-:W-:-:S06]  /*1bb0*/  ULEA UR4, UR4, UR5, 0x18 ;  /* 0x0000000504047291 */ /* 0x004fcc000f8ec0ff */
[----:B------:R-:W-:Y:S01]  /*1bc0*/  VIADD R0, R0, UR4 ;  /* 0x0000000400007c36 */ /* 0x000fe20008000000 */
[----:B---3--:R-:W-:Y:S02]  /*1bd0*/  UISETP.GT.U32.AND UP0, UPT, UR22, 0x1ff, UPT ;  /* 0x000001ff1600788c */ /* 0x008fe4000bf04070 */
[----:B------:R-:W2:Y:S07]  /*1be0*/  LDS R70, [UR4+0x68] ;  /* 0x00006804ff467984 */ /* 0x000eae0008000800 */
[----:B------:R-:W-:Y:S05]  /*1bf0*/  BRA.U UP0, `(.L_x_35) ;  /* 0x0000002100347547 */ /* 0x000fea000b800000 */
[----:B------:R-:W3:Y:S01]  /*1c00*/  LDCU.64 UR4, c[0x0][0x5c0] ;  /* 0x0000b800ff0477ac */ /* 0x000ee20008000a00 */
[C---:B-1----:R-:W-:Y:S02]  /*1c10*/  VIADD R2, R0.reuse, 0x8420 ;  /* 0x0000842000027836 */ /* 0x042fe40000000000 */
[C---:B------:R-:W-:Y:S01]  /*1c20*/  VIADD R3, R0.reuse, 0x8440 ;  /* 0x0000844000037836 */ /* 0x040fe20000000000 */
[----:B------:R-:W1:Y:S01]  /*1c30*/  LDCU.64 UR24, c[0x0][0x348] ;  /* 0x00006900ff1877ac */ /* 0x000e620008000a00 */
[C---:B------:R-:W-:Y:S01]  /*1c40*/  VIADD R4, R0.reuse, 0x8460 ;  /* 0x0000846000047836 */ /* 0x040fe20000000000 */
[----:B------:R-:W-:Y:S01]  /*1c50*/  SHF.R.U32.HI R67, RZ, 0x3, R2 ;  /* 0x00000003ff437819 */ /* 0x000fe20000011602 */
[----:B------:R-:W-:Y:S01]  /*1c60*/  VIADD R7, R0, 0x8400 ;  /* 0x0000840000077836 */ /* 0x000fe20000000000 */
[----:B------:R-:W-:Y:S01]  /*1c70*/  SHF.R.U32.HI R68, RZ, 0x3, R3 ;  /* 0x00000003ff447819 */ /* 0x000fe20000011603 */
[----:B------:R-:W-:Y:S01]  /*1c80*/  IMAD.U32 R5, R5, 0x10000, RZ ;  /* 0x0001000005057824 */ /* 0x000fe200078e00ff */
[----:B------:R-:W-:Y:S01]  /*1c90*/  LOP3.LUT R67, R2, 0x70, R67, 0x78, !PT ;  /* 0x0000007002437812 */ /* 0x000fe200078e7843 */
[C---:B------:R-:W-:Y:S01]  /*1ca0*/  VIADD R2, R0.reuse, 0x460 ;  /* 0x0000046000027836 */ /* 0x040fe20000000000 */
[----:B------:R-:W-:Y:S01]  /*1cb0*/  LOP3.LUT R68, R3, 0x70, R68, 0x78, !PT ;  /* 0x0000007003447812 */ /* 0x000fe200078e7844 */
[----:B------:R-:W-:Y:S01]  /*1cc0*/  VIADD R3, R0, 0x440 ;  /* 0x0000044000037836 */ /* 0x000fe20000000000 */
[----:B------:R-:W-:Y:S01]  /*1cd0*/  LOP3.LUT R5, R5, 0xe00000, RZ, 0xc0, !PT ;  /* 0x00e0000005057812 */ /* 0x000fe200078ec0ff */
[----:B------:R-:W-:Y:S01]  /*1ce0*/  IMAD.MOV.U32 R60, RZ, RZ, RZ ;  /* 0x000000ffff3c7224 */ /* 0x000fe200078e00ff */
[----:B------:R-:W-:Y:S01]  /*1cf0*/  SHF.R.U32.HI R65, RZ, 0x3, R2 ;  /* 0x00000003ff417819 */ /* 0x000fe20000011602 */
[----:B------:R-:W-:Y:S01]  /*1d00*/  UMOV UR11, URZ ;  /* 0x000000ff000b7c82 */ /* 0x000fe20008000000 */
[----:B---3--:R-:W-:Y:S01]  /*1d10*/  UIMAD.WIDE.U32 UR6, UR22, UR5, URZ ;  /* 0x00000005160672a5 */ /* 0x008fe2000f8e00ff */
[----:B------:R-:W-:Y:S01]  /*1d20*/  SHF.R.U32.HI R64, RZ, 0x3, R3 ;  /* 0x00000003ff407819 */ /* 0x000fe20000011603 */
[----:B--2---:R-:W-:Y:S01]  /*1d30*/  IMAD.IADD R62, R70, 0x1, R5 ;  /* 0x00000001463e7824 */ /* 0x004fe200078e0205 */
[----:B------:R-:W-:Y:S01]  /*1d40*/  LOP3.LUT R65, R2, 0x70, R65, 0x78, !PT ;  /* 0x0000007002417812 */ /* 0x000fe200078e7841 */
[----:B------:R-:W-:Y:S01]  /*1d50*/  UIADD3 UR5, UPT, UPT, UR22, -UR7, URZ ;  /* 0x8000000716057290 */ /* 0x000fe2000fffe0ff */
[C---:B------:R-:W-:Y:S01]  /*1d60*/  VIADD R2, R0.reuse, 0x420 ;  /* 0x0000042000027836 */ /* 0x040fe20000000000 */
[----:B------:R-:W-:Y:S01]  /*1d70*/  SHF.R.U32.HI R69, RZ, 0x3, R4 ;  /* 0x00000003ff457819 */ /* 0x000fe20000011604 */
[----:B------:R-:W-:Y:S01]  /*1d80*/  VIADD R0, R0, 0x400 ;  /* 0x0000040000007836 */ /* 0x000fe20000000000 */
[----:B------:R-:W-:Y:S01]  /*1d90*/  USHF.R.U32.HI UR5, URZ, UR20, UR5 ;  /* 0x00000014ff057299 */ /* 0x000fe20008011605 */
[----:B------:R-:W-:-:S02]  /*1da0*/  SHF.R.U32.HI R66, RZ, 0x3, R7 ;  /* 0x00000003ff427819 */ /* 0x000fc40000011607 */
[----:B------:R-:W2:Y:S01]  /*1db0*/  LDCU UR6, c[0x0][0x5d0] ;  /* 0x0000ba00ff0677ac */ /* 0x000ea20008000800 */
[----:B------:R-:W-:Y:S02]  /*1dc0*/  SHF.R.U32.HI R63, RZ, 0x3, R2 ;  /* 0x00000003ff3f7819 */ /* 0x000fe40000011602 */
[----:B------:R-:W-:Y:S01]  /*1dd0*/  SHF.R.U32.HI R61, RZ, 0x3, R0 ;  /* 0x00000003ff3d7819 */ /* 0x000fe20000011600 */
[----:B------:R-:W-:Y:S01]  /*1de0*/  UIADD3 UR5, UPT, UPT, UR7, UR5, URZ ;  /* 0x0000000507057290 */ /* 0x000fe2000fffe0ff */
[----:B------:R-:W-:Y:S01]  /*1df0*/  LOP3.LUT R64, R3, 0x70, R64, 0x78, !PT ;  /* 0x0000007003407812 */ /* 0x000fe200078e7840 */
[----:B------:R-:W-:Y:S01]  /*1e00*/  IMAD.MOV.U32 R3, RZ, RZ, RZ ;  /* 0x000000ffff037224 */ /* 0x000fe200078e00ff */
[----:B------:R-:W-:Y:S01]  /*1e10*/  LOP3.LUT R69, R4, 0x70, R69, 0x78, !PT ;  /* 0x0000007004457812 */ /* 0x000fe200078e7845 */
[----:B------:R-:W-:Y:S01]  /*1e20*/  USHF.R.U32.HI UR14, URZ, UR19, UR5 ;  /* 0x00000013ff0e7299 */ /* 0x000fe20008011605 */
[----:B------:R-:W-:Y:S02]  /*1e30*/  LOP3.LUT R66, R7, 0x70, R66, 0x78, !PT ;  /* 0x0000007007427812 */ /* 0x000fe400078e7842 */
[----:B------:R-:W-:Y:S01]  /*1e40*/  LOP3.LUT R63, R2, 0x70, R63, 0x78, !PT ;  /* 0x00000070023f7812 */ /* 0x000fe200078e783f */
[----:B------:R-:W-:Y:S01]  /*1e50*/  UIADD3 UR14, UPT, UPT, -UR14, URZ, URZ ;  /* 0x000000ff0e0e7290 */ /* 0x000fe2000fffe1ff */
[----:B------:R-:W-:-:S03]  /*1e60*/  LOP3.LUT R61, R0, 0x70, R61, 0x78, !PT ;  /* 0x00000070003d7812 */ /* 0x000fc600078e783d */
        /* <DEDUP_REMOVED lines=10> */
[----:B------:R-:W2:Y:S02]  /*1f10*/  LDCU UR9, c[0x0][0x374] ;  /* 0x00006e80ff0977ac */ /* 0x000ea40008000800 */
[----:B------:R-:W-:Y:S01]  /*1f20*/  USHF.R.U32.HI UR27, URZ, UR16, UR27 ;  /* 0x00000010ff1b7299 */ /* 0x000fe2000801161b */
[----:B------:R-:W2:Y:S03]  /*1f30*/  LDCU UR8, c[0x0][0x370] ;  /* 0x00006e00ff0877ac */ /* 0x000ea60008000800 */
[----:B------:R-:W-:Y:S01]  /*1f40*/  UIADD3 UR27, UPT, UPT, UR5, UR27, URZ ;  /* 0x0000001b051b7290 */ /* 0x000fe2000fffe0ff */
[----:B------:R-:W3:Y:S01]  /*1f50*/  S2UR UR5, SR_CTAID.X ;  /* 0x00000000000579c3 */ /* 0x000ee20000002500 */
[----:B------:R-:W4:Y:S02]  /*1f60*/  LDCU UR7, c[0x0][0x378] ;  /* 0x00006f00ff0777ac */ /* 0x000f240008000800 */
[----:B------:R-:W-:-:S04]  /*1f70*/  USHF.R.U32.HI UR27, URZ, UR15, UR27 ;  /* 0x0000000fff1b7299 */ /* 0x000fc8000801161b */
[----:B------:R-:W-:-:S04]  /*1f80*/  UIADD3 UR27, UPT, UPT, -UR27, URZ, URZ ;  /* 0x000000ff1b1b7290 */ /* 0x000fc8000fffe1ff */
[----:B------:R-:W-:Y:S01]  /*1f90*/  UIMAD UR27, UR4, UR27, UR6 ;  /* 0x0000001b041b72a4 */ /* 0x000fe2000f8e0206 */
[----:B------:R-:W5:Y:S01]  /*1fa0*/  LDCU UR4, c[0x0][0x5cc] ;  /* 0x0000b980ff0477ac */ /* 0x000f620008000800 */
[----:B--2---:R-:W-:Y:S02]  /*1fb0*/  UIMAD UR8, UR9, UR8, URZ ;  /* 0x00000008090872a4 */ /* 0x004fe4000f8e02ff */
[----:B------:R-:W-:Y:S02]  /*1fc0*/  UIADD3 UR6, UPT, UPT, -UR6, URZ, URZ ;  /* 0x000000ff06067290 */ /* 0x000fe4000fffe1ff */
[----:B----4-:R-:W-:Y:S02]  /*1fd0*/  UIMAD UR8, UR8, UR7, URZ ;  /* 0x00000007080872a4 */ /* 0x010fe4000f8e02ff */
[----:B---3--:R-:W-:Y:S02]  /*1fe0*/  USHF.L.U32 UR5, UR5, 0x6, URZ ;  /* 0x0000000605057899 */ /* 0x008fe400080006ff */
[----:B------:R-:W-:-:S02]  /*1ff0*/  ULEA.HI UR21, UR8, UR8, URZ, 0x1 ;  /* 0x0000000808157291 */ /* 0x000fc4000f8f08ff */
[----:B------:R-:W-:Y:S02]  /*2000*/  ULOP3.LUT UR7, UR5, 0x40, URZ, 0xc0, !UPT ;  /* 0x0000004005077892 */ /* 0x000fe4000f8ec0ff */
[----:B------:R-:W-:Y:S02]  /*2010*/  USHF.R.S32.HI UR21, URZ, 0x1, UR21 ;  /* 0x00000001ff157899 */ /* 0x000fe40008011415 */
[----:B-1---5:R-:W-:-:S12]  /*2020*/  UIMAD UR14, UR4, UR6, UR14 ;  /* 0x00000006040e72a4 */ /* 0x022fd8000f8e020e */
.L_x_39:
[----:B------:R-:W1:Y:S01]  /*2030*/  S2R R0, SR_CgaCtaId ;  /* 0x0000000000007919 */ /* 0x000e620000008800 */
[----:B------:R-:W-:Y:S01]  /*2040*/  MOV R5, 0x400 ;  /* 0x0000040000057802 */ /* 0x000fe20000000f00 */
[----:B------:R-:W2:Y:S01]  /*2050*/  S2UR UR23, SR_CgaCtaId ;  /* 0x00000000001779c3 */ /* 0x000ea20000008800 */
[----:B------:R-:W-:Y:S01]  /*2060*/  UIADD3 UR30, UP1, UPT, UR24, 0x140, URZ ;  /* 0x00000140181e7890 */ /* 0x000fe2000ff3e0ff */
[----:B------:R-:W-:Y:S01]  /*2070*/  ISETP.NE.AND P0, PT, R71, RZ, PT ;  /* 0x000000ff4700720c */ /* 0x000fe20003f05270 */
[----:B------:R-:W-:Y:S01]  /*2080*/  UIADD3 UR28, UP0, UPT, UR24, 0x1c0, URZ ;  /* 0x000001c0181c7890 */ /* 0x000fe2000ff1e0ff */
[----:B------:R-:W-:Y:S01]  /*2090*/  UMOV UR4, 0x400 ;  /* 0x0000040000047882 */ /* 0x000fe20000000000 */
[----:B------:R-:W-:Y:S01]  /*20a0*/  UIADD3.X UR31, UPT, UPT, URZ, UR25, URZ, UP1, !UPT ;  /* 0x00000019ff1f7290 */ /* 0x000fe20008ffe4ff */
[----:B------:R-:W3:Y:S01]  /*20b0*/  LDCU UR26, c[0x0][0x5e4] ;  /* 0x0000bc80ff1a77ac */ /* 0x000ee20008000800 */
[----:B------:R-:W-:Y:S02]  /*20c0*/  ULEA UR14, UR14, UR7, 0x7 ;  /* 0x000000070e0e7291 */ /* 0x000fe4000f8e38ff */
[----:B------:R-:W-:-:S02]  /*20d0*/  UIADD3.X UR29, UPT, UPT, URZ, UR25, URZ, UP0, !UPT ;  /* 0x00000019ff1d7290 */ /* 0x000fc400087fe4ff */
[----:B------:R-:W-:Y:S02]  /*20e0*/  UPLOP3.LUT UP1, UPT, UPT, UPT, UPT, 0x80, 0x8 ;  /* 0x000000000008789c */ /* 0x000fe40003f2f070 */
[----:B--2---:R-:W-:Y:S01]  /*20f0*/  ULEA UR23, UR23, UR4, 0x18 ;  /* 0x0000000417177291 */ /* 0x004fe2000f8ec0ff */
[----:B-1----:R-:W-:Y:S01]  /*2100*/  LEA R0, R0, R5, 0x18 ;  /* 0x0000000500007211 */ /* 0x002fe200078ec0ff */
[----:B------:R-:W-:-:S04]  /*2110*/  IMAD.U32 R5, R60, -0x80000000, RZ ;  /* 0x800000003c057824 */ /* 0x000fc800078e00ff */
[----:B------:R-:W-:-:S04]  /*2120*/  IMAD R0, R3, 0x8, R0 ;  /* 0x0000000803007824 */ /* 0x000fc800078e0200 */
[----:B------:R-:W1:Y:S02]  /*2130*/  SYNCS.PHASECHK.TRANS64.TRYWAIT P1, [R0+URZ+0x40], R5 ;  /* 0x00004005000075a7 */ /* 0x000e6400080211ff */
[----:B-1-3--:R-:W-:Y:S05]  /*2140*/  @!P1 BRA `(.L_x_36) ;  /* 0x0000002000489947 */ /* 0x00afea0003800000 */
.L_x_53:
[----:B------:R-:W-:Y:S01]  /*2150*/  LEA R2, R3, R62, 0x14 ;  /* 0x0000003e03027211 */ /* 0x000fe200078ea0ff */
[----:B------:R-:W-:-:S06]  /*2160*/  UMOV UR5, URZ ;  /* 0x000000ff00057c82 */ /* 0x000fcc0008000000 */
.L_x_38:
[----:B------:R-:W-:Y:S02]  /*2170*/  USHF.L.U32 UR13, UR5, 0x6, URZ ;  /* 0x00000006050d7899 */ /* 0x000fe400080006ff */
[----:B------:R-:W-:Y:S02]  /*2180*/  ULEA UR6, UR11, UR5, 0x2 ;  /* 0x000000050b067291 */ /* 0x000fe4000f8e10ff */
[----:B------:R-:W-:Y:S02]  /*2190*/  USHF.R.U32.HI UR8, URZ, 0x1, UR5 ;  /* 0x00000001ff087899 */ /* 0x000fe40008011605 */
[----:B--2---:R-:W-:Y:S01]  /*21a0*/  IADD3 R4, PT, PT, R2, UR13, RZ ;  /* 0x0000000d02047c10 */ /* 0x004fe2000fffe0ff */
[----:B------:R-:W-:Y:S02]  /*21b0*/  USHF.R.S32.HI UR12, URZ, 0x1f, UR6 ;  /* 0x0000001fff0c7899 */ /* 0x000fe40008011406 */
[----:B------:R-:W-:Y:S01]  /*21c0*/  ULEA UR8, UR11, UR8, 0x2 ;  /* 0x000000080b087291 */ /* 0x000fe2000f8e10ff */
[----:B------:R-:W-:Y:S01]  /*21d0*/  R2UR UR4, R4 ;  /* 0x00000000040472ca */ /* 0x000fe200000e0000 */
[----:B------:R-:W-:-:S04]  /*21e0*/  ULEA.HI UR12, UR12, UR6, URZ, 0x2 ;  /* 0x000000060c0c7291 */ /* 0x000fc8000f8f10ff */
[----:B------:R-:W-:-:S04]  /*21f0*/  ULOP3.LUT UR12, UR12, 0xfffffffc, URZ, 0xc0, !UPT ;  /* 0xfffffffc0c0c7892 */ /* 0x000fc8000f8ec0ff */
[----:B------:R-:W-:Y:S02]  /*2200*/  UIADD3 UR12, UPT, UPT, UR6, -UR12, URZ ;  /* 0x8000000c060c7290 */ /* 0x000fe4000fffe0ff */
[----:B------:R-:W-:Y:S02]  /*2210*/  UIADD3 UR6, UPT, UPT, UR6, 0x1, URZ ;  /* 0x0000000106067890 */ /* 0x000fe4000fffe0ff */
[----:B------:R-:W2:Y:S02]  /*2220*/  LDTM.16dp256bit.x8 R16, tmem[UR4+0x40] ;  /* 0x00004004001079ee */ /* 0x000ea400081a0000 */
[----:B--2---:R-:W-:Y:S01]  /*2230*/  FMUL R35, R35, UR26 ;  /* 0x0000001a23237c20 */ /* 0x004fe20008400000 */
[----:B------:R-:W-:Y:S01]  /*2240*/  FMUL R58, R37, UR26 ;  /* 0x0000001a253a7c20 */ /* 0x000fe20008400000 */
[----:B-1----:R-:W-:Y:S01]  /*2250*/  FMUL R5, R36, UR26 ;  /* 0x0000001a24057c20 */ /* 0x002fe20008400000 */
[----:B------:R-:W-:Y:S01]  /*2260*/  FMUL R19, R19, UR26 ;  /* 0x0000001a13137c20 */ /* 0x000fe20008400000 */
        /* <DEDUP_REMOVED lines=18> */
[----:B------:R-:W-:Y:S01]  /*2390*/  FMUL R8, R35, -1.4426950216293334961 ;  /* 0xbfb8aa3b23087820 */ /* 0x000fe20000400000 */
        /* <DEDUP_REMOVED lines=21> */
[----:B------:R-:W1:Y:S01]  /*24f0*/  MUFU.EX2 R8, R8 ;  /* 0x0000000800087308 */ /* 0x000e620000000800 */
[----:B------:R-:W-:Y:S01]  /*2500*/  FMUL R39, R39, UR26 ;  /* 0x0000001a27277c20 */ /* 0x000fe20008400000 */
[----:B------:R-:W-:Y:S01]  /*2510*/  FMUL R38, R38, UR26 ;  /* 0x0000001a26267c20 */ /* 0x000fe20008400000 */
[----:B------:R-:W-:Y:S01]  /*2520*/  FMUL R43, R43, UR26 ;  /* 0x0000001a2b2b7c20 */ /* 0x000fe20008400000 */
[----:B------:R-:W-:Y:S01]  /*2530*/  FMUL R42, R42, UR26 ;  /* 0x0000001a2a2a7c20 */ /* 0x000fe20008400000 */
[----:B------:R-:W-:Y:S01]  /*2540*/  FMUL R47, R47, UR26 ;  /* 0x0000001a2f2f7c20 */ /* 0x000fe20008400000 */
[----:B------:R-:W-:-:S02]  /*2550*/  FMUL R46, R46, UR26 ;  /* 0x0000001a2e2e7c20 */ /* 0x000fc40008400000 */
[----:B------:R-:W2:Y:S08]  /*2560*/  MUFU.EX2 R7, R7 ;  /* 0x0000000700077308 */ /* 0x000eb00000000800 */
[----:B------:R-:W3:Y:S01]  /*2570*/  MUFU.EX2 R49, R49 ;  /* 0x0000003100317308 */ /* 0x000ee20000000800 */
[----:B-1----:R-:W-:-:S07]  /*2580*/  FADD R94, R8, 1 ;  /* 0x3f800000085e7421 */ /* 0x002fce0000000000 */
[----:B------:R-:W1:Y:S01]  /*2590*/  MUFU.EX2 R36, R36 ;  /* 0x0000002400247308 */ /* 0x000e620000000800 */
[----:B--2---:R-:W-:-:S07]  /*25a0*/  FADD R7, R7, 1 ;  /* 0x3f80000007077421 */ /* 0x004fce0000000000 */
[----:B------:R-:W2:Y:S01]  /*25b0*/  MUFU.EX2 R11, R11 ;  /* 0x0000000b000b7308 */ /* 0x000ea20000000800 */
[----:B---3--:R-:W-:Y:S01]  /*25c0*/  FADD R8, R49, 1 ;  /* 0x3f80000031087421 */ /* 0x008fe20000000000 */
[----:B------:R-:W-:-:S06]  /*25d0*/  F2FP.BF16.F32.PACK_AB R49, R19, R18 ;  /* 0x000000121331723e */ /* 0x000fcc00000010ff */
[----:B------:R-:W3:Y:S01]  /*25e0*/  MUFU.EX2 R51, R51 ;  /* 0x0000003300337308 */ /* 0x000ee20000000800 */
[----:B-1----:R-:W-:Y:S01]  /*25f0*/  FADD R76, R36, 1 ;  /* 0x3f800000244c7421 */ /* 0x002fe20000000000 */
[----:B------:R-:W-:-:S06]  /*2600*/  MOV R36, UR12 ;  /* 0x0000000c00247c02 */ /* 0x000fcc0008000f00 */
[----:B------:R-:W1:Y:S01]  /*2610*/  MUFU.EX2 R50, R50 ;  /* 0x0000003200327308 */ /* 0x000e620000000800 */
[----:B--2---:R-:W-:-:S07]  /*2620*/  FADD R11, R11, 1 ;  /* 0x3f8000000b0b7421 */ /* 0x004fce0000000000 */
[----:B------:R-:W2:Y:S01]  /*2630*/  MUFU.EX2 R15, R15 ;  /* 0x0000000f000f7308 */ /* 0x000ea20000000800 */
[----:B---3--:R-:W-:-:S07]  /*2640*/  FADD R51, R51, 1 ;  /* 0x3f80000033337421 */ /* 0x008fce0000000000 */
[----:B------:R-:W3:Y:S01]  /*2650*/  MUFU.EX2 R55, R55 ;  /* 0x0000003700377308 */ /* 0x000ee20000000800 */
[----:B-1----:R-:W-:-:S07]  /*2660*/  FADD R50, R50, 1 ;  /* 0x3f80000032327421 */ /* 0x002fce0000000000 */
        /* <DEDUP_REMOVED lines=26> */
[----:B------:R-:W2:Y:S01]  /*2810*/  MUFU.RCP R7, R7 ;  /* 0x0000000700077308 */ /* 0x000ea20000001000 */
[----:B---3--:R-:W-:-:S07]  /*2820*/  FADD R9, R9, 1 ;  /* 0x3f80000009097421 */ /* 0x008fce0000000000 */
[----:B------:R-:W3:Y:S01]  /*2830*/  MUFU.RCP R95, R51 ;  /* 0x00000033005f7308 */ /* 0x000ee20000001000 */
[----:B-1----:R-:W-:-:S07]  /*2840*/  FADD R6, R6, 1 ;  /* 0x3f80000006067421 */ /* 0x002fce0000000000 */
[----:B------:R-:W1:Y:S01]  /*2850*/  MUFU.RCP R88, R11 ;  /* 0x0000000b00587308 */ /* 0x000e620000001000 */
[C---:B--2---:R-:W-:Y:S01]  /*2860*/  FMUL R92, R58.reuse, R7 ;  /* 0x000000073a5c7220 */ /* 0x044fe20000400000 */
[----:B------:R-:W-:-:S06]  /*2870*/  F2FP.BF16.F32.PACK_AB R58, R58, R5 ;  /* 0x000000053a3a723e */ /* 0x000fcc00000010ff */
[----:B------:R-:W2:Y:S01]  /*2880*/  MUFU.RCP R93, R50 ;  /* 0x00000032005d7308 */ /* 0x000ea20000001000 */
[----:B---3--:R-:W-:Y:S01]  /*2890*/  FMUL R95, R32, R95 ;  /* 0x0000005f205f7220 */ /* 0x008fe20000400000 */
[----:B------:R-:W-:-:S06]  /*28a0*/  F2FP.BF16.F32.PACK_AB R51, R23, R22 ;  /* 0x000000161733723e */ /* 0x000fcc00000010ff */
[----:B------:R-:W3:Y:S01]  /*28b0*/  MUFU.RCP R94, R94 ;  /* 0x0000005e005e7308 */ /* 0x000ee20000001000 */
[----:B-1----:R-:W-:-:S07]  /*28c0*/  FMUL R88, R33, R88 ;  /* 0x0000005821587220 */ /* 0x002fce0000400000 */
[----:B------:R-:W1:Y:S01]  /*28d0*/  MUFU.RCP R8, R8 ;  /* 0x0000000800087308 */ /* 0x000e620000001000 */
[----:B--2---:R-:W-:Y:S01]  /*28e0*/  FMUL R93, R34, R93 ;  /* 0x0000005d225d7220 */ /* 0x004fe20000400000 */
[----:B------:R-:W-:-:S06]  /*28f0*/  F2FP.BF16.F32.PACK_AB R50, R21, R20 ;  /* 0x000000141532723e */ /* 0x000fcc00000010ff */
[----:B------:R-:W2:Y:S01]  /*2900*/  MUFU.RCP R85, R55 ;  /* 0x0000003700557308 */ /* 0x000ea20000001000 */
[----:B---3--:R-:W-:-:S07]  /*2910*/  FMUL R94, R35, R94 ;  /* 0x0000005e235e7220 */ /* 0x008fce0000400000 */
[----:B------:R3:W4:Y:S01]  /*2920*/  MUFU.RCP R86, R15 ;  /* 0x0000000f00567308 */ /* 0x0007220000001000 */
[----:B-1----:R-:W-:-:S07]  /*2930*/  FMUL R91, R5, R8 ;  /* 0x00000008055b7220 */ /* 0x002fce0000400000 */
[----:B------:R-:W1:Y:S01]  /*2940*/  MUFU.RCP R83, R54 ;  /* 0x0000003600537308 */ /* 0x000e620000001000 */
[----:B--2---:R-:W-:Y:S01]  /*2950*/  FMUL R85, R24, R85 ;  /* 0x0000005518557220 */ /* 0x004fe20000400000 */
[----:B------:R-:W-:-:S06]  /*2960*/  F2FP.BF16.F32.PACK_AB R55, R31, R30 ;  /* 0x0000001e1f37723e */ /* 0x000fcc00000010ff */
[----:B------:R2:W5:Y:S01]  /*2970*/  MUFU.RCP R84, R14 ;  /* 0x0000000e00547308 */ /* 0x0005620000001000 */
[----:B---3--:R-:W-:Y:S02]  /*2980*/  HFMA2 R15, -RZ, RZ, 0, 0 ;  /* 0x00000000ff0f7431 */ /* 0x008fe400000001ff */
[----:B----4-:R-:W-:-:S05]  /*2990*/  FMUL R86, R25, R86 ;  /* 0x0000005619567220 */ /* 0x010fca0000400000 */
[----:B------:R3:W4:Y:S01]  /*29a0*/  MUFU.RCP R81, R53 ;  /* 0x0000003500517308 */ /* 0x0007220000001000 */
[----:B-1----:R-:W-:Y:S01]  /*29b0*/  FMUL R83, R26, R83 ;  /* 0x000000531a537220 */ /* 0x002fe20000400000 */
[----:B------:R-:W-:-:S06]  /*29c0*/  F2FP.BF16.F32.PACK_AB R54, R29, R28 ;  /* 0x0000001c1d36723e */ /* 0x000fcc00000010ff */
[----:B------:R1:W1:Y:S01]  /*29d0*/  MUFU.RCP R82, R13 ;  /* 0x0000000d00527308 */ /* 0x0002620000001000 */
[----:B--2---:R-:W-:Y:S01]  /*29e0*/  LEA R14, R36, R61, 0xd ;  /* 0x0000003d240e7211 */ /* 0x004fe200078e68ff */
[----:B-----5:R-:W-:-:S03]  /*29f0*/  FMUL R84, R27, R84 ;  /* 0x000000541b547220 */ /* 0x020fc60000400000 */
[----:B------:R-:W-:-:S03]  /*2a00*/  MOV R89, R14 ;  /* 0x0000000e00597202 */ /* 0x000fc60000000f00 */
[----:B------:R2:W5:Y:S01]  /*2a10*/  MUFU.RCP R79, R52 ;  /* 0x00000034004f7308 */ /* 0x0005620000001000 */
[----:B---3--:R-:W-:Y:S01]  /*2a20*/  F2FP.BF16.F32.PACK_AB R53, R27, R26 ;  /* 0x0000001a1b35723e */ /* 0x008fe200000010ff */
[----:B----4-:R-:W-:-:S06]  /*2a30*/  FMUL R81, R28, R81 ;  /* 0x000000511c517220 */ /* 0x010fcc0000400000 */
[----:B------:R3:W4:Y:S01]  /*2a40*/  MUFU.RCP R80, R12 ;  /* 0x0000000c00507308 */ /* 0x0007220000001000 */
[----:B-1----:R-:W-:Y:S01]  /*2a50*/  MOV R13, RZ ;  /* 0x000000ff000d7202 */ /* 0x002fe20000000f00 */
[----:B------:R-:W-:-:S06]  /*2a60*/  FMUL R82, R29, R82 ;  /* 0x000000521d527220 */ /* 0x000fcc0000400000 */
[----:B------:R1:W1:Y:S01]  /*2a70*/  MUFU.RCP R77, R57 ;  /* 0x00000039004d7308 */ /* 0x0002620000001000 */
[----:B--2---:R-:W-:Y:S01]  /*2a80*/  F2FP.BF16.F32.PACK_AB R52, R25, R24 ;  /* 0x000000181934723e */ /* 0x004fe200000010ff */
[----:B-----5:R-:W-:-:S06]  /*2a90*/  FMUL R79, R30, R79 ;  /* 0x0000004f1e4f7220 */ /* 0x020fcc0000400000 */
[----:B------:R2:W5:Y:S01]  /*2aa0*/  MUFU.RCP R78, R37 ;  /* 0x00000025004e7308 */ /* 0x0005620000001000 */
[----:B---3--:R-:W-:Y:S01]  /*2ab0*/  LEA R12, R36, R63, 0xd ;  /* 0x0000003f240c7211 */ /* 0x008fe200078e68ff */
[----:B----4-:R-:W-:-:S06]  /*2ac0*/  FMUL R80, R31, R80 ;  /* 0x000000501f507220 */ /* 0x010fcc0000400000 */
[----:B------:R3:W4:Y:S01]  /*2ad0*/  MUFU.RCP R75, R56 ;  /* 0x00000038004b7308 */ /* 0x0007220000001000 */
[----:B-1----:R-:W-:Y:S01]  /*2ae0*/  F2FP.BF16.F32.PACK_AB R57, R35, R34 ;  /* 0x000000222339723e */ /* 0x002fe200000010ff */
[----:B------:R-:W-:-:S06]  /*2af0*/  FMUL R77, R16, R77 ;  /* 0x0000004d104d7220 */ /* 0x000fcc0000400000 */
[----:B------:R-:W1:Y:S01]  /*2b00*/  MUFU.RCP R76, R76 ;  /* 0x0000004c004c7308 */ /* 0x000e620000001000 */
[----:B--2---:R-:W-:Y:S01]  /*2b10*/  MOV R37, R12 ;  /* 0x0000000c00257202 */ /* 0x004fe20000000f00 */
[----:B-----5:R-:W-:-:S06]  /*2b20*/  FMUL R78, R17, R78 ;  /* 0x0000004e114e7220 */ /* 0x020fcc0000400000 */
[----:B------:R2:W5:Y:S01]  /*2b30*/  MUFU.RCP R73, R48 ;  /* 0x0000003000497308 */ /* 0x0005620000001000 */
[----:B---3--:R-:W-:Y:S01]  /*2b40*/  F2FP.BF16.F32.PACK_AB R56, R33, R32 ;  /* 0x000000202138723e */ /* 0x008fe200000010ff */
[----:B----4-:R-:W-:-:S06]  /*2b50*/  FMUL R75, R18, R75 ;  /* 0x0000004b124b7220 */ /* 0x010fcc0000400000 */
[----:B------:R-:W3:Y:S01]  /*2b60*/  MUFU.RCP R74, R10 ;  /* 0x0000000a004a7308 */ /* 0x000ee20000001000 */
[----:B-1----:R-:W-:-:S07]  /*2b70*/  FMUL R76, R19, R76 ;  /* 0x0000004c134c7220 */ /* 0x002fce0000400000 */
[----:B------:R-:W1:Y:S01]  /*2b80*/  MUFU.RCP R72, R9 ;  /* 0x0000000900487308 */ /* 0x000e620000001000 */
[----:B--2---:R-:W-:Y:S01]  /*2b90*/  F2FP.BF16.F32.PACK_AB R48, R17, R16 ;  /* 0x000000101130723e */ /* 0x004fe200000010ff */
[----:B-----5:R-:W-:-:S06]  /*2ba0*/  FMUL R73, R20, R73 ;  /* 0x0000004914497220 */ /* 0x020fcc0000400000 */
[----:B------:R-:W2:Y:S01]  /*2bb0*/  MUFU.RCP R59, R6 ;  /* 0x00000006003b7308 */ /* 0x000ea20000001000 */
[----:B---3--:R-:W-:Y:S01]  /*2bc0*/  FMUL R74, R21, R74 ;  /* 0x0000004a154a7220 */ /* 0x008fe20000400000 */
[----:B-1----:R-:W-:Y:S01]  /*2bd0*/  FMUL R72, R23, R72 ;  /* 0x0000004817487220 */ /* 0x002fe20000400000 */
[----:B--2---:R-:W-:Y:S02]  /*2be0*/  FMUL R59, R22, R59 ;  /* 0x0000003b163b7220 */ /* 0x004fe40000400000 */
[----:B------:R-:W1:Y:S01]  /*2bf0*/  LDTM.16dp256bit.x8 R4, tmem[UR4] ;  /* 0x00000004000479ee */ /* 0x000e6200081a0000 */
[----:B------:R-:W-:-:S04]  /*2c00*/  ULEA.HI UR4, UR8, UR8, URZ, 0x1 ;  /* 0x0000000808047291 */ /* 0x000fc8000f8f08ff */
[----:B------:R-:W-:-:S04]  /*2c10*/  ULOP3.LUT UR4, UR4, 0xfffffffe, URZ, 0xc0, !UPT ;  /* 0xfffffffe04047892 */ /* 0x000fc8000f8ec0ff */
[----:B------:R-:W-:Y:S02]  /*2c20*/  UIADD3 UR4, UPT, UPT, UR8, -UR4, URZ ;  /* 0x8000000408047290 */ /* 0x000fe4000fffe0ff */
[----:B------:R-:W-:-:S04]  /*2c30*/  USHF.R.S32.HI UR8, URZ, 0x1f, UR6 ;  /* 0x0000001fff087899 */ /* 0x000fc80008011406 */
[----:B------:R-:W-:-:S04]  /*2c40*/  ULEA.HI UR8, UR8, UR6, URZ, 0x2 ;  /* 0x0000000608087291 */ /* 0x000fc8000f8f10ff */
[----:B------:R-:W-:-:S04]  /*2c50*/  ULOP3.LUT UR8, UR8, 0xfffffffc, URZ, 0xc0, !UPT ;  /* 0xfffffffc08087892 */ /* 0x000fc8000f8ec0ff */
[----:B------:R-:W-:Y:S01]  /*2c60*/  UIADD3 UR8, UPT, UPT, UR6, -UR8, URZ ;  /* 0x8000000806087290 */ /* 0x000fe2000fffe0ff */
[----:B-1----:R-:W-:Y:S01]  /*2c70*/  FMUL R87, R21, UR26 ;  /* 0x0000001a15577c20 */ /* 0x002fe20008400000 */
[----:B------:R-:W-:Y:S01]  /*2c80*/  FMUL R90, R20, UR26 ;  /* 0x0000001a145a7c20 */ /* 0x000fe20008400000 */
[----:B------:R-:W-:Y:S01]  /*2c90*/  FMUL R24, R24, UR26 ;  /* 0x0000001a18187c20 */ /* 0x000fe20008400000 */
[----:B------:R-:W-:Y:S01]  /*2ca0*/  FMUL R23, R23, UR26 ;  /* 0x0000001a17177c20 */ /* 0x000fe20008400000 */
[----:B------:R-:W-:Y:S01]  /*2cb0*/  FMUL R21, R87, R88 ;  /* 0x0000005857157220 */ /* 0x000fe20000400000 */
[----:B------:R-:W-:Y:S01]  /*2cc0*/  FMUL R20, R90, R95 ;  /* 0x0000005f5a147220 */ /* 0x000fe20000400000 */
[----:B------:R-:W-:Y:S01]  /*2cd0*/  FMUL R88, R22, UR26 ;  /* 0x0000001a16587c20 */ /* 0x000fe20008400000 */
[----:B------:R-:W-:Y:S01]  /*2ce0*/  FMUL R25, R25, UR26 ;  /* 0x0000001a19197c20 */ /* 0x000fe20008400000 */
[----:B------:R-:W-:Y:S01]  /*2cf0*/  FMUL R22, R24, R91 ;  /* 0x0000005b18167220 */ /* 0x000fe20000400000 */
[----:B------:R-:W-:Y:S01]  /*2d00*/  FMUL R94, R23, R94 ;  /* 0x0000005e175e7220 */ /* 0x000fe20000400000 */
[----:B------:R-:W-:Y:S01]  /*2d10*/  F2FP.BF16.F32.PACK_AB R20, R21, R20 ;  /* 0x000000141514723e */ /* 0x000fe200000010ff */
[----:B------:R-:W-:Y:S01]  /*2d20*/  FMUL R21, R88, R93 ;  /* 0x0000005d58157220 */ /* 0x000fe20000400000 */
[----:B------:R-:W-:Y:S01]  /*2d30*/  FMUL R91, R25, R92 ;  /* 0x0000005c195b7220 */ /* 0x000fe20000400000 */
[----:B------:R-:W-:Y:S01]  /*2d40*/  FMUL R92, R4, UR26 ;  /* 0x0000001a045c7c20 */ /* 0x000fe20008400000 */
[----:B------:R-:W-:Y:S01]  /*2d50*/  FMUL R93, R7, UR26 ;  /* 0x0000001a075d7c20 */ /* 0x000fe20008400000 */
[----:B------:R-:W-:Y:S01]  /*2d60*/  FMUL R95, R9, UR26 ;  /* 0x0000001a095f7c20 */ /* 0x000fe20008400000 */
[----:B------:R-:W-:Y:S01]  /*2d70*/  F2FP.BF16.F32.PACK_AB R21, R94, R21 ;  /* 0x000000155e15723e */ /* 0x000fe200000010ff */
[----:B------:R-:W-:Y:S01]  /*2d80*/  FMUL R94, R6, UR26 ;  /* 0x0000001a065e7c20 */ /* 0x000fe20008400000 */
[----:B------:R-:W-:Y:S01]  /*2d90*/  F2FP.BF16.F32.PACK_AB R22, R91, R22 ;  /* 0x000000165b16723e */ /* 0x000fe200000010ff */
[----:B------:R-:W-:Y:S01]  /*2da0*/  FMUL R91, R5, UR26 ;  /* 0x0000001a055b7c20 */ /* 0x000fe20008400000 */
[----:B------:R-:W-:Y:S01]  /*2db0*/  FMUL R96, R8, UR26 ;  /* 0x0000001a08607c20 */ /* 0x000fe20008400000 */
[----:B------:R-:W-:Y:S01]  /*2dc0*/  FMUL R97, R11, UR26 ;  /* 0x0000001a0b617c20 */ /* 0x000fe20008400000 */
[----:B------:R-:W-:Y:S01]  /*2dd0*/  FMUL R98, R10, UR26 ;  /* 0x0000001a0a627c20 */ /* 0x000fe20008400000 */
[----:B------:R-:W-:Y:S01]  /*2de0*/  F2FP.BF16.F32.PACK_AB R5, R93, R94 ;  /* 0x0000005e5d05723e */ /* 0x000fe200000010ff */
[----:B------:R-:W-:Y:S01]  /*2df0*/  FMUL R13, R13, UR26 ;  /* 0x0000001a0d0d7c20 */ /* 0x000fe20008400000 */
[----:B------:R-:W-:Y:S01]  /*2e00*/  F2FP.BF16.F32.PACK_AB R4, R91, R92 ;  /* 0x0000005c5b04723e */ /* 0x000fe200000010ff */
        /* <DEDUP_REMOVED lines=8> */
[----:B------:R1:W-:Y:S01]  /*2e90*/  STSM.16.M88.4 [R89], R4 ;  /* 0x0000000459007844 */ /* 0x0003e20000000200 */
[----:B------:R-:W-:Y:S01]  /*2ea0*/  FMUL R18, R18, UR26 ;  /* 0x0000001a12127c20 */ /* 0x000fe20008400000 */
[----:B------:R-:W-:Y:S01]  /*2eb0*/  F2FP.BF16.F32.PACK_AB R8, R13, R12 ;  /* 0x0000000c0d08723e */ /* 0x000fe200000010ff */
[----:B------:R-:W-:Y:S01]  /*2ec0*/  FMUL R16, R12, R85 ;  /* 0x000000550c107220 */ /* 0x000fe20000400000 */
[----:B------:R-:W-:Y:S01]  /*2ed0*/  F2FP.BF16.F32.PACK_AB R9, R15, R14 ;  /* 0x0000000e0f09723e */ /* 0x000fe200000010ff */
[----:B------:R-:W-:Y:S01]  /*2ee0*/  FMUL R17, R13, R86 ;  /* 0x000000560d117220 */ /* 0x000fe20000400000 */
[----:B------:R-:W-:Y:S01]  /*2ef0*/  F2FP.BF16.F32.PACK_AB R10, R99, R100 ;  /* 0x00000064630a723e */ /* 0x000fe200000010ff */
[----:B------:R-:W-:Y:S01]  /*2f00*/  FMUL R12, R41, UR26 ;  /* 0x0000001a290c7c20 */ /* 0x000fe20008400000 */
[----:B------:R-:W-:Y:S01]  /*2f10*/  F2FP.BF16.F32.PACK_AB R11, R19, R18 ;  /* 0x00000012130b723e */ /* 0x000fe200000010ff */
[----:B------:R-:W-:Y:S01]  /*2f20*/  FMUL R13, R40, UR26 ;  /* 0x0000001a280d7c20 */ /* 0x000fe20008400000 */
[----:B------:R-:W-:Y:S01]  /*2f30*/  FMUL R83, R14, R83 ;  /* 0x000000530e537220 */ /* 0x000fe20000400000 */
[----:B------:R-:W-:Y:S01]  /*2f40*/  FMUL R14, R45, UR26 ;  /* 0x0000001a2d0e7c20 */ /* 0x000fe20008400000 */
[----:B------:R-:W-:Y:S01]  /*2f50*/  FMUL R84, R15, R84 ;  /* 0x000000540f547220 */ /* 0x000fe20000400000 */
[----:B------:R2:W-:Y:S01]  /*2f60*/  STSM.16.M88.4 [R37], R8 ;  /* 0x0000000825007844 */ /* 0x0005e20000000200 */
[----:B------:R-:W-:Y:S01]  /*2f70*/  FMUL R15, R44, UR26 ;  /* 0x0000001a2c0f7c20 */ /* 0x000fe20008400000 */
[----:B------:R-:W-:Y:S01]  /*2f80*/  FMUL R79, R18, R79 ;  /* 0x0000004f124f7220 */ /* 0x000fe20000400000 */
[----:B------:R-:W-:Y:S01]  /*2f90*/  FMUL R18, R47, -1.4426950216293334961 ;  /* 0xbfb8aa3b2f127820 */ /* 0x000fe20000400000 */
[----:B------:R-:W-:Y:S01]  /*2fa0*/  FMUL R80, R19, R80 ;  /* 0x0000005013507220 */ /* 0x000fe20000400000 */
[----:B------:R-:W-:Y:S01]  /*2fb0*/  FMUL R19, R46, -1.4426950216293334961 ;  /* 0xbfb8aa3b2e137820 */ /* 0x000fe20000400000 */
[----:B------:R-:W-:Y:S01]  /*2fc0*/  FMUL R98, R98, R59 ;  /* 0x0000003b62627220 */ /* 0x000fe20000400000 */
[----:B------:R-:W-:Y:S01]  /*2fd0*/  FMUL R97, R97, R72 ;  /* 0x0000004861617220 */ /* 0x000fe20000400000 */
[----:B------:R-:W-:Y:S01]  /*2fe0*/  LEA R86, R36, R64, 0xd ;  /* 0x0000004024567211 */ /* 0x000fe200078e68ff */
[----:B------:R-:W3:Y:S01]  /*2ff0*/  MUFU.EX2 R18, R18 ;  /* 0x0000001200127308 */ /* 0x000ee20000000800 */
[----:B------:R-:W-:Y:S01]  /*3000*/  MOV R72, UR4 ;  /* 0x0000000400487c02 */ /* 0x000fe20008000f00 */
[----:B------:R-:W-:Y:S01]  /*3010*/  FMUL R26, R26, UR26 ;  /* 0x0000001a1a1a7c20 */ /* 0x000fe20008400000 */
[----:B------:R-:W-:Y:S01]  /*3020*/  FMUL R30, R30, UR26 ;  /* 0x0000001a1e1e7c20 */ /* 0x000fe20008400000 */
[----:B------:R-:W-:Y:S01]  /*3030*/  FMUL R29, R29, UR26 ;  /* 0x0000001a1d1d7c20 */ /* 0x000fe20008400000 */
[----:B------:R-:W-:Y:S01]  /*3040*/  FMUL R78, R91, R78 ;  /* 0x0000004e5b4e7220 */ /* 0x000fe20000400000 */
[----:B------:R-:W-:-:S02]  /*3050*/  HFMA2 R91, -RZ, RZ, 0, 0 ;  /* 0x00000000ff5b7431 */ /* 0x000fc400000001ff */
[----:B------:R-:W-:Y:S01]  /*3060*/  FMUL R77, R92, R77 ;  /* 0x0000004d5c4d7220 */ /* 0x000fe20000400000 */
[----:B------:R-:W-:Y:S01]  /*3070*/  MUFU.EX2 R19, R19 ;  /* 0x0000001300137308 */ /* 0x000fe20000000800 */
[----:B-1----:R-:W-:Y:S01]  /*3080*/  FMUL R4, R39, -1.4426950216293334961 ;  /* 0xbfb8aa3b27047820 */ /* 0x002fe20000400000 */
[----:B------:R-:W-:Y:S01]  /*3090*/  FMUL R5, R38, -1.4426950216293334961 ;  /* 0xbfb8aa3b26057820 */ /* 0x000fe20000400000 */
[----:B------:R-:W-:Y:S01]  /*30a0*/  FMUL R6, R12, -1.4426950216293334961 ;  /* 0xbfb8aa3b0c067820 */ /* 0x000fe20000400000 */
[----:B------:R-:W-:Y:S01]  /*30b0*/  FMUL R7, R13, -1.4426950216293334961 ;  /* 0xbfb8aa3b0d077820 */ /* 0x000fe20000400000 */
[----:B------:R-:W-:Y:S02]  /*30c0*/  HFMA2 R89, -RZ, RZ, 0, 0 ;  /* 0x00000000ff597431 */ /* 0x000fe400000001ff */
[----:B------:R-:W-:Y:S01]  /*30d0*/  FMUL R75, R94, R75 ;  /* 0x0000004b5e4b7220 */ /* 0x000fe20000400000 */
[----:B------:R-:W-:Y:S01]  /*30e0*/  FMUL R76, R93, R76 ;  /* 0x0000004c5d4c7220 */ /* 0x000fe20000400000 */
[----:B------:R-:W1:Y:S01]  /*30f0*/  MUFU.EX2 R4, R4 ;  /* 0x0000000400047308 */ /* 0x000e620000000800 */
[----:B---3--:R-:W-:Y:S01]  /*3100*/  FADD R18, R18, 1 ;  /* 0x3f80000012127421 */ /* 0x008fe20000000000 */
[----:B------:R-:W-:Y:S01]  /*3110*/  FMUL R73, R96, R73 ;  /* 0x0000004960497220 */ /* 0x000fe20000400000 */
[----:B------:R-:W-:Y:S01]  /*3120*/  FMUL R74, R95, R74 ;  /* 0x0000004a5f4a7220 */ /* 0x000fe20000400000 */
[----:B------:R-:W-:Y:S01]  /*3130*/  FMUL R81, R100, R81 ;  /* 0x0000005164517220 */ /* 0x000fe20000400000 */
[----:B------:R-:W-:Y:S01]  /*3140*/  FMUL R82, R99, R82 ;  /* 0x0000005263527220 */ /* 0x000fe20000400000 */
[----:B--2---:R-:W-:Y:S01]  /*3150*/  FMUL R8, R43, -1.4426950216293334961 ;  /* 0xbfb8aa3b2b087820 */ /* 0x004fe20000400000 */
[----:B------:R-:W-:Y:S01]  /*3160*/  FMUL R10, R42, -1.4426950216293334961 ;  /* 0xbfb8aa3b2a0a7820 */ /* 0x000fe20000400000 */
[----:B------:R-:W2:Y:S01]  /*3170*/  MUFU.EX2 R5, R5 ;  /* 0x0000000500057308 */ /* 0x000ea20000000800 */
[----:B------:R-:W-:Y:S01]  /*3180*/  FMUL R9, R14, -1.4426950216293334961 ;  /* 0xbfb8aa3b0e097820 */ /* 0x000fe20000400000 */
[----:B------:R-:W-:Y:S01]  /*3190*/  FMUL R11, R15, -1.4426950216293334961 ;  /* 0xbfb8aa3b0f0b7820 */ /* 0x000fe20000400000 */
[----:B------:R-:W-:-:S02]  /*31a0*/  F2FP.BF16.F32.PACK_AB R16, R17, R16 ;  /* 0x000000101110723e */ /* 0x000fc400000010ff */
[----:B------:R-:W-:-:S03]  /*31b0*/  F2FP.BF16.F32.PACK_AB R17, R84, R83 ;  /* 0x000000535411723e */ /* 0x000fc600000010ff */
[----:B------:R-:W3:Y:S01]  /*31c0*/  MUFU.EX2 R8, R8 ;  /* 0x0000000800087308 */ /* 0x000ee20000000800 */
[----:B-1----:R-:W-:Y:S01]  /*31d0*/  FADD R40, R4, 1 ;  /* 0x3f80000004287421 */ /* 0x002fe20000000000 */
[----:B------:R-:W-:Y:S01]  /*31e0*/  F2FP.BF16.F32.PACK_AB R4, R87, R90 ;  /* 0x0000005a5704723e */ /* 0x000fe200000010ff */
[----:B------:R-:W-:-:S05]  /*31f0*/  HFMA2 R87, -RZ, RZ, 0, 0 ;  /* 0x00000000ff577431 */ /* 0x000fca00000001ff */
[----:B------:R-:W1:Y:S01]  /*3200*/  MUFU.EX2 R6, R6 ;  /* 0x0000000600067308 */ /* 0x000e620000000800 */
[----:B--2---:R-:W-:Y:S01]  /*3210*/  FADD R5, R5, 1 ;  /* 0x3f80000005057421 */ /* 0x004fe20000000000 */
[----:B------:R-:W-:Y:S02]  /*3220*/  MOV R37, R86 ;  /* 0x0000005600257202 */ /* 0x000fe40000000f00 */
[----:B------:R-:W-:-:S04]  /*3230*/  LEA R86, R72, R66, 0xd ;  /* 0x0000004248567211 */ /* 0x000fc800078e68ff */
[----:B------:R-:W2:Y:S01]  /*3240*/  MUFU.EX2 R7, R7 ;  /* 0x0000000700077308 */ /* 0x000ea20000000800 */
[----:B---3--:R-:W-:-:S07]  /*3250*/  FADD R8, R8, 1 ;  /* 0x3f80000008087421 */ /* 0x008fce0000000000 */
[----:B------:R-:W3:Y:S01]  /*3260*/  MUFU.EX2 R10, R10 ;  /* 0x0000000a000a7308 */ /* 0x000ee20000000800 */
[----:B-1----:R-:W-:Y:S01]  /*3270*/  FADD R59, R6, 1 ;  /* 0x3f800000063b7421 */ /* 0x002fe20000000000 */
[----:B------:R-:W-:Y:S02]  /*3280*/  LEA R6, R36, R65, 0xd ;  /* 0x0000004124067211 */ /* 0x000fe400078e68ff */
[----:B------:R-:W-:Y:S02]  /*3290*/  MOV R36, R86 ;  /* 0x0000005600247202 */ /* 0x000fe40000000f00 */
[----:B------:R-:W-:Y:S02]  /*32a0*/  LEA R86, R72, R69, 0xd ;  /* 0x0000004548567211 */ /* 0x000fe400078e68ff */
[----:B------:R-:W1:Y:S01]  /*32b0*/  MUFU.EX2 R9, R9 ;  /* 0x0000000900097308 */ /* 0x000e620000000800 */
[----:B--2---:R-:W-:Y:S01]  /*32c0*/  FADD R44, R7, 1 ;  /* 0x3f800000072c7421 */ /* 0x004fe20000000000 */
[----:B------:R-:W-:-:S04]  /*32d0*/  MOV R7, RZ ;  /* 0x000000ff00077202 */ /* 0x000fc80000000f00 */
[----:B------:R-:W-:Y:S01]  /*32e0*/  MOV R41, R6 ;  /* 0x0000000600297202 */ /* 0x000fe20000000f00 */
[----:B------:R-:W-:Y:S01]  /*32f0*/  FMUL R7, R27, UR26 ;  /* 0x0000001a1b077c20 */ /* 0x000fe20008400000 */
[----:B------:R-:W-:Y:S01]  /*3300*/  MUFU.EX2 R11, R11 ;  /* 0x0000000b000b7308 */ /* 0x000fe20000000800 */
[----:B---3--:R-:W-:Y:S01]  /*3310*/  FADD R10, R10, 1 ;  /* 0x3f8000000a0a7421 */ /* 0x008fe20000000000 */
[----:B------:R-:W-:Y:S01]  /*3320*/  F2FP.BF16.F32.PACK_AB R6, R25, R24 ;  /* 0x000000181906723e */ /* 0x000fe200000010ff */
[----:B------:R-:W-:Y:S01]  /*3330*/  HFMA2 R25, -RZ, RZ, 0, 0 ;  /* 0x00000000ff197431 */ /* 0x000fe200000001ff */
[----:B------:R-:W-:Y:S02]  /*3340*/  LEA R24, R72, R67, 0xd ;  /* 0x0000004348187211 */ /* 0x000fe400078e68ff */
[----:B------:R-:W-:Y:S02]  /*3350*/  MOV R27, RZ ;  /* 0x000000ff001b7202 */ /* 0x000fe40000000f00 */
[----:B------:R-:W2:Y:S01]  /*3360*/  MUFU.RCP R40, R40 ;  /* 0x0000002800287308 */ /* 0x000ea20000001000 */
[----:B-1----:R-:W-:Y:S01]  /*3370*/  FADD R9, R9, 1 ;  /* 0x3f80000009097421 */ /* 0x002fe20000000000 */
[----:B------:R-:W-:-:S06]  /*3380*/  MOV R25, R24 ;  /* 0x0000001800197202 */ /* 0x000fcc0000000f00 */
[----:B------:R-:W1:Y:S08]  /*3390*/  MUFU.RCP R45, R5 ;  /* 0x00000005002d7308 */ /* 0x000e700000001000 */
[----:B------:R3:W4:Y:S01]  /*33a0*/  MUFU.RCP R85, R10 ;  /* 0x0000000a00557308 */ /* 0x0007220000001000 */
[----:B--2---:R-:W-:-:S07]  /*33b0*/  FMUL R40, R39, R40 ;  /* 0x0000002827287220 */ /* 0x004fce0000400000 */
[----:B------:R-:W2:Y:S01]  /*33c0*/  MUFU.RCP R8, R8 ;  /* 0x0000000800087308 */ /* 0x000ea20000001000 */
[----:B-1----:R-:W-:Y:S01]  /*33d0*/  FMUL R45, R38, R45 ;  /* 0x0000002d262d7220 */ /* 0x002fe20000400000 */
[----:B------:R-:W-:Y:S01]  /*33e0*/  F2FP.BF16.F32.PACK_AB R5, R23, R88 ;  /* 0x000000581705723e */ /* 0x000fe200000010ff */
[C---:B------:R-:W-:Y:S01]  /*33f0*/  FMUL R23, R7.reuse, R40 ;  /* 0x0000002807177220 */ /* 0x040fe20000400000 */
[----:B------:R-:W-:Y:S01]  /*3400*/  F2FP.BF16.F32.PACK_AB R7, R7, R26 ;  /* 0x0000001a0707723e */ /* 0x000fe200000010ff */
[----:B------:R-:W-:Y:S01]  /*3410*/  FMUL R40, R26, R45 ;  /* 0x0000002d1a287220 */ /* 0x000fe20000400000 */
[----:B------:R-:W-:Y:S01]  /*3420*/  LEA R26, R72, R68, 0xd ;  /* 0x00000044481a7211 */ /* 0x000fe200078e68ff */
[----:B------:R-:W-:Y:S01]  /*3430*/  FMUL R72, R34, UR26 ;  /* 0x0000001a22487c20 */ /* 0x000fe20008400000 */
[----:B------:R-:W1:Y:S01]  /*3440*/  MUFU.RCP R59, R59 ;  /* 0x0000003b003b7308 */ /* 0x000e620000001000 */
[----:B---3--:R-:W-:Y:S01]  /*3450*/  FADD R10, R11, 1 ;  /* 0x3f8000000b0a7421 */ /* 0x008fe20000000000 */
[----:B------:R-:W-:Y:S01]  /*3460*/  MOV R24, R26 ;  /* 0x0000001a00187202 */ /* 0x000fe20000000f00 */
[----:B------:R-:W-:Y:S01]  /*3470*/  FMUL R27, R33, UR26 ;  /* 0x0000001a211b7c20 */ /* 0x000fe20008400000 */
[----:B------:R-:W-:Y:S01]  /*3480*/  MOV R26, R86 ;  /* 0x00000056001a7202 */ /* 0x000fe20000000f00 */
[----:B------:R-:W-:Y:S01]  /*3490*/  FMUL R86, R28, UR26 ;  /* 0x0000001a1c567c20 */ /* 0x000fe20008400000 */
[----:B------:R-:W-:Y:S01]  /*34a0*/  FMUL R28, R32, UR26 ;  /* 0x0000001a201c7c20 */ /* 0x000fe20008400000 */
[----:B----4-:R-:W-:Y:S01]  /*34b0*/  FMUL R33, R42, R85 ;  /* 0x000000552a217220 */ /* 0x010fe20000400000 */
[----:B------:R3:W4:Y:S01]  /*34c0*/  MUFU.RCP R11, R9 ;  /* 0x00000009000b7308 */ /* 0x0007220000001000 */
[----:B--2---:R-:W-:Y:S01]  /*34d0*/  FMUL R32, R43, R8 ;  /* 0x000000082b207220 */ /* 0x004fe20000400000 */
[----:B------:R-:W-:Y:S01]  /*34e0*/  F2FP.BF16.F32.PACK_AB R8, R29, R86 ;  /* 0x000000561d08723e */ /* 0x000fe200000010ff */
[----:B------:R-:W-:Y:S01]  /*34f0*/  FMUL R33, R30, R33 ;  /* 0x000000211e217220 */ /* 0x000fe20000400000 */
[----:B------:R2:W-:Y:S01]  /*3500*/  STSM.16.M88.4 [R37], R4 ;  /* 0x0000000425007844 */ /* 0x0005e20000000200 */
[----:B------:R-:W-:-:S03]  /*3510*/  F2FP.BF16.F32.PACK_AB R23, R23, R40 ;  /* 0x000000281717723e */ /* 0x000fc600000010ff */
[----:B------:R-:W5:Y:S01]  /*3520*/  MUFU.RCP R44, R44 ;  /* 0x0000002c002c7308 */ /* 0x000f620000001000 */
[C---:B-1----:R-:W-:Y:S01]  /*3530*/  FMUL R34, R12.reuse, R59 ;  /* 0x0000003b0c227220 */ /* 0x042fe20000400000 */
[----:B------:R-:W-:Y:S02]  /*3540*/  F2FP.BF16.F32.PACK_AB R59, R39, R38 ;  /* 0x00000026273b723e */ /* 0x000fe400000010ff */
[----:B------:R-:W-:Y:S01]  /*3550*/  F2FP.BF16.F32.PACK_AB R12, R12, R13 ;  /* 0x0000000d0c0c723e */ /* 0x000fe200000010ff */
[----:B------:R-:W-:-:S03]  /*3560*/  FMUL R34, R29, R34 ;  /* 0x000000221d227220 */ /* 0x000fc60000400000 */
[----:B------:R-:W1:Y:S01]  /*3570*/  MUFU.RCP R10, R10 ;  /* 0x0000000a000a7308 */ /* 0x000e620000001000 */
[----:B---3--:R-:W-:Y:S01]  /*3580*/  FMUL R9, R31, UR26 ;  /* 0x0000001a1f097c20 */ /* 0x008fe20008400000 */
[----:B------:R-:W-:Y:S01]  /*3590*/  FADD R31, R19, 1 ;  /* 0x3f800000131f7421 */ /* 0x000fe20000000000 */
[----:B------:R-:W-:Y:S02]  /*35a0*/  FMUL R19, R35, UR26 ;  /* 0x0000001a23137c20 */ /* 0x000fe40008400000 */
[C---:B------:R-:W-:Y:S01]  /*35b0*/  FMUL R32, R9.reuse, R32 ;  /* 0x0000002009207220 */ /* 0x040fe20000400000 */
[----:B------:R-:W-:Y:S01]  /*35c0*/  F2FP.BF16.F32.PACK_AB R9, R9, R30 ;  /* 0x0000001e0909723e */ /* 0x000fe200000010ff */
[C---:B----4-:R-:W-:Y:S01]  /*35d0*/  FMUL R30, R14.reuse, R11 ;  /* 0x0000000b0e1e7220 */ /* 0x050fe20000400000 */
[----:B------:R-:W3:Y:S01]  /*35e0*/  MUFU.RCP R18, R18 ;  /* 0x0000001200127308 */ /* 0x000ee20000001000 */
[----:B-----5:R-:W-:Y:S01]  /*35f0*/  FMUL R35, R13, R44 ;  /* 0x0000002c0d237220 */ /* 0x020fe20000400000 */
[----:B------:R-:W-:Y:S01]  /*3600*/  MOV R44, UR8 ;  /* 0x00000008002c7c02 */ /* 0x000fe20008000f00 */
[----:B------:R-:W-:Y:S01]  /*3610*/  FMUL R30, R27, R30 ;  /* 0x0000001e1b1e7220 */ /* 0x000fe20000400000 */
[----:B------:R-:W-:Y:S01]  /*3620*/  F2FP.BF16.F32.PACK_AB R14, R14, R15 ;  /* 0x0000000f0e0e723e */ /* 0x000fe200000010ff */
[----:B------:R-:W-:Y:S01]  /*3630*/  FMUL R35, R86, R35 ;  /* 0x0000002356237220 */ /* 0x000fe20000400000 */
[----:B------:R-:W-:-:S02]  /*3640*/  LEA R86, R44, R61, 0xd ;  /* 0x0000003d2c567211 */ /* 0x000fc400078e68ff */
[----:B------:R-:W4:Y:S01]  /*3650*/  MUFU.RCP R31, R31 ;  /* 0x0000001f001f7308 */ /* 0x000f220000001000 */
[----:B-1----:R-:W-:Y:S01]  /*3660*/  FMUL R11, R15, R10 ;  /* 0x0000000a0f0b7220 */ /* 0x002fe20000400000 */
[----:B------:R-:W-:Y:S02]  /*3670*/  F2FP.BF16.F32.PACK_AB R10, R27, R28 ;  /* 0x0000001c1b0a723e */ /* 0x000fe400000010ff */
[C---:B------:R-:W-:Y:S02]  /*3680*/  LEA R90, R44.reuse, R63, 0xd ;  /* 0x0000003f2c5a7211 */ /* 0x040fe400078e68ff */
[----:B------:R-:W-:Y:S02]  /*3690*/  LEA R88, R44, R65, 0xd ;  /* 0x000000412c587211 */ /* 0x000fe400078e68ff */
[----:B------:R-:W-:Y:S01]  /*36a0*/  MOV R86, R86 ;  /* 0x0000005600567202 */ /* 0x000fe20000000f00 */
[----:B---3--:R-:W-:Y:S01]  /*36b0*/  FMUL R18, R47, R18 ;  /* 0x000000122f127220 */ /* 0x008fe20000400000 */
[----:B------:R-:W-:-:S02]  /*36c0*/  MOV R45, R90 ;  /* 0x0000005a002d7202 */ /* 0x000fc40000000f00 */
[----:B------:R-:W-:Y:S02]  /*36d0*/  MOV R27, R88 ;  /* 0x00000058001b7202 */ /* 0x000fe40000000f00 */
[----:B------:R-:W-:Y:S02]  /*36e0*/  F2FP.BF16.F32.PACK_AB R13, R43, R42 ;  /* 0x0000002a2b0d723e */ /* 0x000fe400000010ff */
[----:B------:R-:W-:Y:S01]  /*36f0*/  F2FP.BF16.F32.PACK_AB R15, R47, R46 ;  /* 0x0000002e2f0f723e */ /* 0x000fe200000010ff */
[----:B----4-:R-:W-:Y:S01]  /*3700*/  FMUL R29, R46, R31 ;  /* 0x0000001f2e1d7220 */ /* 0x010fe20000400000 */
[----:B------:R-:W-:Y:S01]  /*3710*/  FMUL R31, R28, R11 ;  /* 0x0000000b1c1f7220 */ /* 0x000fe20000400000 */
[C---:B------:R-:W-:Y:S01]  /*3720*/  FMUL R28, R19.reuse, R18 ;  /* 0x00000012131c7220 */ /* 0x040fe20000400000 */
[----:B------:R-:W-:Y:S01]  /*3730*/  F2FP.BF16.F32.PACK_AB R11, R19, R72 ;  /* 0x00000048130b723e */ /* 0x000fe200000010ff */
[----:B------:R-:W-:Y:S01]  /*3740*/  FMUL R29, R72, R29 ;  /* 0x0000001d481d7220 */ /* 0x000fe20000400000 */
[----:B------:R-:W-:-:S02]  /*3750*/  LEA R18, R44, R64, 0xd ;  /* 0x000000402c127211 */ /* 0x000fc400078e68ff */
[----:B------:R-:W-:Y:S01]  /*3760*/  MOV R19, RZ ;  /* 0x000000ff00137202 */ /* 0x000fe20000000f00 */
[----:B------:R1:W-:Y:S01]  /*3770*/  STSM.16.M88.4 [R41], R8 ;  /* 0x0000000829007844 */ /* 0x0003e20000000200 */
[----:B--2---:R-:W-:Y:S02]  /*3780*/  F2FP.BF16.F32.PACK_AB R4, R78, R77 ;  /* 0x0000004d4e04723e */ /* 0x004fe400000010ff */
[----:B------:R-:W-:Y:S01]  /*3790*/  MOV R44, R18 ;  /* 0x00000012002c7202 */ /* 0x000fe20000000f00 */
[----:B------:R2:W-:Y:S01]  /*37a0*/  STSM.16.M88.4 [R86], R48 ;  /* 0x0000003056007844 */ /* 0x0005e20000000200 */
[----:B------:R-:W-:Y:S02]  /*37b0*/  F2FP.BF16.F32.PACK_AB R5, R76, R75 ;  /* 0x0000004b4c05723e */ /* 0x000fe400000010ff */
[----:B------:R-:W-:Y:S01]  /*37c0*/  F2FP.BF16.F32.PACK_AB R6, R74, R73 ;  /* 0x000000494a06723e */ /* 0x000fe200000010ff */
[----:B------:R2:W-:Y:S01]  /*37d0*/  STSM.16.M88.4 [R45], R52 ;  /* 0x000000342d007844 */ /* 0x0005e20000000200 */
[----:B------:R-:W-:-:S02]  /*37e0*/  F2FP.BF16.F32.PACK_AB R7, R97, R98 ;  /* 0x000000626107723e */ /* 0x000fc400000010ff */
[----:B------:R-:W-:Y:S01]  /*37f0*/  F2FP.BF16.F32.PACK_AB R18, R82, R81 ;  /* 0x000000515212723e */ /* 0x000fe200000010ff */
[----:B------:R2:W-:Y:S01]  /*3800*/  STSM.16.M88.4 [R44], R56 ;  /* 0x000000382c007844 */ /* 0x0005e20000000200 */
[----:B------:R-:W-:-:S03]  /*3810*/  F2FP.BF16.F32.PACK_AB R19, R80, R79 ;  /* 0x0000004f5013723e */ /* 0x000fc600000010ff */
[----:B------:R2:W-:Y:S04]  /*3820*/  STSM.16.M88.4 [R27], R12 ;  /* 0x0000000c1b007844 */ /* 0x0005e80000000200 */
[----:B------:R2:W-:Y:S04]  /*3830*/  STSM.16.M88.4 [R36], R4 ;  /* 0x0000000424007844 */ /* 0x0005e80000000200 */
[----:B------:R2:W-:Y:S04]  /*3840*/  STSM.16.M88.4 [R25], R16 ;  /* 0x0000001019007844 */ /* 0x0005e80000000200 */
[----:B------:R2:W-:Y:S01]  /*3850*/  STSM.16.M88.4 [R24], R20 ;  /* 0x0000001418007844 */ /* 0x0005e20000000200 */
[----:B-1----:R-:W-:-:S02]  /*3860*/  F2FP.BF16.F32.PACK_AB R8, R34, R35 ;  /* 0x000000232208723e */ /* 0x002fc400000010ff */
[----:B------:R-:W-:Y:S02]  /*3870*/  F2FP.BF16.F32.PACK_AB R9, R32, R33 ;  /* 0x000000212009723e */ /* 0x000fe400000010ff */
[----:B------:R-:W-:Y:S02]  /*3880*/  F2FP.BF16.F32.PACK_AB R10, R30, R31 ;  /* 0x0000001f1e0a723e */ /* 0x000fe400000010ff */
[----:B------:R-:W-:-:S05]  /*3890*/  F2FP.BF16.F32.PACK_AB R11, R28, R29 ;  /* 0x0000001d1c0b723e */ /* 0x000fca00000010ff */
[----:B------:R2:W-:Y:S01]  /*38a0*/  STSM.16.M88.4 [R26], R8 ;  /* 0x000000081a007844 */ /* 0x0005e20000000200 */
[----:B------:R1:W-:Y:S06]  /*38b0*/  MEMBAR.ALL.CTA ;  /* 0x0000000000007992 */ /* 0x0003ec0000008000 */
[----:B-1----:R-:W1:Y:S02]  /*38c0*/  FENCE.VIEW.ASYNC.S ;  /* 0x00000000000073c6 */ /* 0x002e640000000000 */
[----:B-1----:R-:W-:Y:S06]  /*38d0*/  BAR.SYNC.DEFER_BLOCKING 0x1, 0x80 ;  /* 0x0042000000007b1d */ /* 0x002fec0000010000 */
[----:B------:R-:W-:Y:S05]  /*38e0*/  @P0 BRA `(.L_x_37) ;  /* 0x0000000000500947 */ /* 0x000fea0003800000 */
[----:B------:R-:W-:Y:S02]  /*38f0*/  USHF.L.U32 UR12, UR12, 0xc, URZ ;  /* 0x0000000c0c0c7899 */ /* 0x000fe400080006ff */
[----:B------:R-:W-:Y:S02]  /*3900*/  USHF.L.U32 UR8, UR8, 0xc, URZ ;  /* 0x0000000c08087899 */ /* 0x000fe400080006ff */
[----:B------:R-:W-:Y:S02]  /*3910*/  USHF.L.U32 UR4, UR4, 0xc, URZ ;  /* 0x0000000c04047899 */ /* 0x000fe400080006ff */
[----:B------:R-:W-:Y:S02]  /*3920*/  UIADD3 UR12, UPT, UPT, UR12, UR12, URZ ;  /* 0x0000000c0c0c7290 */ /* 0x000fe4000fffe0ff */
[----:B------:R-:W-:Y:S02]  /*3930*/  ULEA UR13, UR27, UR13, 0x8 ;  /* 0x0000000d1b0d7291 */ /* 0x000fe4000f8e40ff */
[----:B------:R-:W-:-:S02]  /*3940*/  UIADD3 UR8, UPT, UPT, UR8, UR8, URZ ;  /* 0x0000000808087290 */ /* 0x000fc4000fffe0ff */
[----:B------:R-:W-:Y:S02]  /*3950*/  ULEA UR5, UR27, UR5, 0x2 ;  /* 0x000000051b057291 */ /* 0x000fe4000f8e10ff */
[----:B------:R-:W-:Y:S02]  /*3960*/  UIADD3 UR4, UPT, UPT, UR23, UR4, UR4 ;  /* 0x0000000417047290 */ /* 0x000fe4000fffe004 */
[----:B------:R-:W-:Y:S02]  /*3970*/  UIADD3 UR12, UPT, UPT, UR12, 0x400, UR23 ;  /* 0x000004000c0c7890 */ /* 0x000fe4000fffe017 */
[----:B------:R-:W-:Y:S02]  /*3980*/  UIADD3 UR9, UPT, UPT, UR13, 0x40, URZ ;  /* 0x000000400d097890 */ /* 0x000fe4000fffe0ff */
[----:B------:R-:W-:Y:S02]  /*3990*/  UIADD3 UR8, UPT, UPT, UR8, 0x400, UR23 ;  /* 0x0000040008087890 */ /* 0x000fe4000fffe017 */
[----:B------:R-:W-:-:S02]  /*39a0*/  USHF.L.U32 UR5, UR5, 0x5, URZ ;  /* 0x0000000505057899 */ /* 0x000fc400080006ff */
[----:B------:R-:W-:Y:S01]  /*39b0*/  UIADD3 UR4, UPT, UPT, UR4, 0x8400, URZ ;  /* 0x0000840004047890 */ /* 0x000fe2000fffe0ff */
[----:B------:R1:W-:Y:S01]  /*39c0*/  UTMASTG.2D [UR12], [UR30], desc[URZ] ;  /* 0x0000ff0c1e0073b5 */ /* 0x0003e20008009000 */
[----:B------:R-:W-:Y:S01]  /*39d0*/  UMOV UR10, UR14 ;  /* 0x0000000e000a7c82 */ /* 0x000fe20008000000 */
[----:B------:R-:W-:Y:S02]  /*39e0*/  UMOV UR6, UR14 ;  /* 0x0000000e00067c82 */ /* 0x000fe40008000000 */
[----:B------:R1:W-:Y:S04]  /*39f0*/  UTMASTG.2D [UR8], [UR30], desc[URZ] ;  /* 0x0000ff081e0073b5 */ /* 0x0003e80008009000 */
[----:B------:R1:W-:Y:S01]  /*3a00*/  UTMASTG.2D [UR4], [UR28], desc[URZ] ;  /* 0x0000ff041c0073b5 */ /* 0x0003e20008009000 */
[----:B------:R0:W-:Y:S01]  /*3a10*/  UTMACMDFLUSH ;  /* 0x00000000000079b7 */ /* 0x0001e20000000000 */
[----:B-1----:R-:W-:-:S04]  /*3a20*/  DEPBAR.LE SB0, 0x3 ;  /* 0x000080c00000791a */ /* 0x002fc80000000000 */
.L_x_37:
[----:B------:R-:W-:Y:S01]  /*3a30*/  BAR.SYNC.DEFER_BLOCKING 0x1, 0x80 ;  /* 0x0042000000007b1d */ /* 0x000fe20000010000 */
[----:B------:R-:W-:Y:S02]  /*3a40*/  UPLOP3.LUT UP0, UPT, UPT, UPT, UP1, 0x80, 0x8 ;  /* 0x000000000008789c */ /* 0x000fe40003f0f010 */
[----:B------:R-:W-:-:S03]  /*3a50*/  UPLOP3.LUT UP1, UPT, UPT, UPT, UPT, 0x40, 0x4 ;  /* 0x000000000004789c */ /* 0x000fc60003f2e870 */
[----:B------:R-:W-:-:S04]  /*3a60*/  UMOV UR5, 0x2 ;  /* 0x0000000200057882 */ /* 0x000fc80000000000 */
[----:B------:R-:W-:Y:S05]  /*3a70*/  BRA.U UP0, `(.L_x_38) ;  /* 0xffffffe500bc7547 */ /* 0x000fea000b83ffff */
[----:B------:R-:W1:Y:S01]  /*3a80*/  LDCU.64 UR4, c[0x0][0x5c0] ;  /* 0x0000b800ff0477ac */ /* 0x000e620008000a00 */
[----:B------:R-:W-:Y:S01]  /*3a90*/  UIADD3 UR22, UPT, UPT, UR21, UR22, URZ ;  /* 0x0000001615167290 */ /* 0x000fe2000fffe0ff */
[----:B------:R-:W-:-:S03]  /*3aa0*/  ELECT P0, URZ, PT ;  /* 0x0000000000ff782f */ /* 0x000fc60003800000 */
[----:B------:R-:W-:Y:S02]  /*3ab0*/  UISETP.GE.AND UP0, UPT, UR22, 0x200, UPT ;  /* 0x000002001600788c */ /* 0x000fe4000bf06270 */
[----:B------:R-:W-:Y:S02]  /*3ac0*/  UIADD3 UR11, UPT, UPT, UR11, 0x1, URZ ;  /* 0x000000010b0b7890 */ /* 0x000fe4000fffe0ff */
[----:B-1----:R-:W-:-:S06]  /*3ad0*/  UIMAD.WIDE.U32 UR8, UR22, UR5, URZ ;  /* 0x00000005160872a5 */ /* 0x002fcc000f8e00ff */
[----:B--2---:R-:W-:Y:S01]  /*3ae0*/  @P0 IMAD.MOV.U32 R5, RZ, RZ, 0x1 ;  /* 0x00000001ff050424 */ /* 0x004fe200078e00ff */
[----:B------:R-:W1:Y:S03]  /*3af0*/  LDCU UR5, c[0x0][0x5d0] ;  /* 0x0000ba00ff0577ac */ /* 0x000e660008000800 */
[----:B------:R2:W-:Y:S01]  /*3b00*/  @P0 SYNCS.ARRIVE.TRANS64.ART0 RZ, [R0+URZ+0x50], R5 ;  /* 0x0000500500ff09a7 */ /* 0x0005e200085000ff */
[----:B------:R-:W-:-:S04]  /*3b10*/  UIADD3 UR6, UPT, UPT, UR22, -UR9, URZ ;  /* 0x8000000916067290 */ /* 0x000fc8000fffe0ff */
[----:B------:R-:W-:-:S04]  /*3b20*/  USHF.R.U32.HI UR6, URZ, UR20, UR6 ;  /* 0x00000014ff067299 */ /* 0x000fc80008011606 */
[----:B------:R-:W-:-:S04]  /*3b30*/  UIADD3 UR6, UPT, UPT, UR9, UR6, URZ ;  /* 0x0000000609067290 */ /* 0x000fc8000fffe0ff */
[----:B------:R-:W-:-:S04]  /*3b40*/  USHF.R.U32.HI UR14, URZ, UR19, UR6 ;  /* 0x00000013ff0e7299 */ /* 0x000fc80008011606 */
[----:B------:R-:W-:-:S04]  /*3b50*/  UIADD3 UR14, UPT, UPT, -UR14, URZ, URZ ;  /* 0x000000ff0e0e7290 */ /* 0x000fc8000fffe1ff */
[----:B------:R-:W-:Y:S01]  /*3b60*/  UIMAD UR14, UR4, UR14, UR22 ;  /* 0x0000000e040e72a4 */ /* 0x000fe2000f8e0216 */
[----:B--2---:R-:W-:-:S03]  /*3b70*/  VIADD R0, R3, 0x1 ;  /* 0x0000000103007836 */ /* 0x004fc60000000000 */
[----:B-1----:R-:W-:Y:S01]  /*3b80*/  UIMAD.WIDE.U32 UR8, UR14, UR5, URZ ;  /* 0x000000050e0872a5 */ /* 0x002fe2000f8e00ff */
[----:B------:R-:W1:Y:S01]  /*3b90*/  LDCU.64 UR4, c[0x0][0x5d8] ;  /* 0x0000bb00ff0477ac */ /* 0x000e620008000a00 */
[----:B------:R-:W-:Y:S02]  /*3ba0*/  ISETP.NE.AND P0, PT, R0, 0x2, PT ;  /* 0x000000020000780c */ /* 0x000fe40003f05270 */
[----:B------:R-:W-:Y:S02]  /*3bb0*/  UIADD3 UR6, UPT, UPT, UR14, -UR9, URZ ;  /* 0x800000090e067290 */ /* 0x000fe4000fffe0ff */
[----:B------:R-:W-:Y:S02]  /*3bc0*/  SEL R3, RZ, 0x1, P0 ;  /* 0x00000001ff037807 */ /* 0x000fe40000000000 */
[----:B------:R-:W-:Y:S02]  /*3bd0*/  USHF.R.U32.HI UR6, URZ, UR18, UR6 ;  /* 0x00000012ff067299 */ /* 0x000fe40008011606 */
[----:B------:R-:W-:-:S02]  /*3be0*/  LOP3.LUT R60, R60, R3, RZ, 0x3c, !PT ;  /* 0x000000033c3c7212 */ /* 0x000fc400078e3cff */
[----:B------:R-:W-:Y:S01]  /*3bf0*/  UIADD3 UR6, UPT, UPT, UR9, UR6, URZ ;  /* 0x0000000609067290 */ /* 0x000fe2000fffe0ff */
[----:B------:R-:W-:-:S03]  /*3c00*/  SEL R3, R0, RZ, P0 ;  /* 0x000000ff00037207 */ /* 0x000fc60000000000 */
[----:B------:R-:W-:-:S04]  /*3c10*/  USHF.R.U32.HI UR6, URZ, UR17, UR6 ;  /* 0x00000011ff067299 */ /* 0x000fc80008011606 */
[----:B-1----:R-:W-:Y:S01]  /*3c20*/  UIMAD.WIDE.U32 UR8, UR6, UR5, URZ ;  /* 0x00000005060872a5 */ /* 0x002fe2000f8e00ff */
[----:B------:R-:W1:Y:S03]  /*3c30*/  LDCU UR5, c[0x0][0x5cc] ;  /* 0x0000b980ff0577ac */ /* 0x000e660008000800 */
[----:B------:R-:W-:-:S04]  /*3c40*/  UIADD3 UR8, UPT, UPT, UR6, -UR9, URZ ;  /* 0x8000000906087290 */ /* 0x000fc8000fffe0ff */
[----:B------:R-:W-:-:S04]  /*3c50*/  USHF.R.U32.HI UR8, URZ, UR16, UR8 ;  /* 0x00000010ff087299 */ /* 0x000fc80008011608 */
[----:B------:R-:W-:-:S04]  /*3c60*/  UIADD3 UR8, UPT, UPT, UR9, UR8, URZ ;  /* 0x0000000809087290 */ /* 0x000fc8000fffe0ff */
[----:B------:R-:W-:-:S04]  /*3c70*/  USHF.R.U32.HI UR27, URZ, UR15, UR8 ;  /* 0x0000000fff1b7299 */ /* 0x000fc80008011608 */
[----:B------:R-:W-:-:S04]  /*3c80*/  UIADD3 UR27, UPT, UPT, -UR27, URZ, URZ ;  /* 0x000000ff1b1b7290 */ /* 0x000fc8000fffe1ff */
[----:B------:R-:W-:Y:S02]  /*3c90*/  UIMAD UR27, UR4, UR27, UR6 ;  /* 0x0000001b041b72a4 */ /* 0x000fe4000f8e0206 */
[----:B------:R-:W-:-:S04]  /*3ca0*/  UIADD3 UR6, UPT, UPT, -UR6, URZ, URZ ;  /* 0x000000ff06067290 */ /* 0x000fc8000fffe1ff */
[----:B-1----:R-:W-:Y:S01]  /*3cb0*/  UIMAD UR14, UR5, UR6, UR14 ;  /* 0x00000006050e72a4 */ /* 0x002fe2000f8e020e */
[----:B------:R-:W-:Y:S11]  /*3cc0*/  BRA.U !UP0, `(.L_x_39) ;  /* 0xffffffe108d87547 */ /* 0x000ff6000b83ffff */
.L_x_35:
[----:B------:R-:W-:-:S13]  /*3cd0*/  ISETP.NE.AND P0, PT, R71, RZ, PT ;  /* 0x000000ff4700720c */ /* 0x000fda0003f05270 */
[----:B------:R-:W-:Y:S05]  /*3ce0*/  @P0 BRA `(.L_x_40) ;  /* 0x00000000001c0947 */ /* 0x000fea0003800000 */
[----:B------:R-:W3:Y:S01]  /*3cf0*/  S2UR UR4, SR_CgaCtaId ;  /* 0x00000000000479c3 */ /* 0x000ee20000008800 */
[----:B------:R-:W-:Y:S02]  /*3d00*/  ELECT P1, URZ, PT ;  /* 0x0000000000ff782f */ /* 0x000fe40003820000 */
[----:B------:R-:W-:Y:S01]  /*3d10*/  MOV R0, 0x1 ;  /* 0x0000000100007802 */ /* 0x000fe20000000f00 */
[----:B------:R-:W-:-:S04]  /*3d20*/  UMOV UR5, 0x40 ;  /* 0x0000004000057882 */ /* 0x000fc80000000000 */
[----:B------:R-:W-:Y:S01]  /*3d30*/  UVIRTCOUNT.DEALLOC.SMPOOL 0x80 ;  /* 0x000000800000784c */ /* 0x000fe20000000000 */
[----:B---3--:R-:W-:-:S09]  /*3d40*/  ULEA UR4, UR4, UR5, 0x18 ;  /* 0x0000000504047291 */ /* 0x008fd2000f8ec0ff */
[----:B------:R3:W-:Y:S03]  /*3d50*/  @P1 STS.U8 [UR4], R0 ;  /* 0x00000000ff001988 */ /* 0x0007e60008000004 */
.L_x_40:
[----:B------:R-:W-:Y:S06]  /*3d60*/  BAR.SYNC.DEFER_BLOCKING 0x1, 0x80 ;  /* 0x0042000000007b1d */ /* 0x000fec0000010000 */
[----:B------:R-:W-:Y:S05]  /*3d70*/  @P0 BRA `(.L_x_41) ;  /* 0x0000000000a00947 */ /* 0x000fea0003800000 */
[----:B------:R-:W4:Y:S01]  /*3d80*/  S2UR UR5, SR_CgaCtaId ;  /* 0x00000000000579c3 */ /* 0x000f220000008800 */
[----:B------:R-:W-:Y:S01]  /*3d90*/  NOP ;  /* 0x0000000000007918 */ /* 0x000fe20000000000 */
[----:B------:R-:W-:Y:S01]  /*3da0*/  UMOV UR4, 0x50 ;  /* 0x0000005000047882 */ /* 0x000fe20000000000 */
[----:B--2---:R-:W-:Y:S01]  /*3db0*/  LOP3.LUT R4, R70, 0xffff, RZ, 0xc0, !PT ;  /* 0x0000ffff46047812 */ /* 0x004fe200078ec0ff */
[----:B------:R-:W-:Y:S02]  /*3dc0*/  IMAD.MOV.U32 R3, RZ, RZ, 0xff ;  /* 0x000000ffff037424 */ /* 0x000fe400078e00ff */
[----:B-1----:R-:W-:Y:S01]  /*3dd0*/  IMAD.MOV.U32 R2, RZ, RZ, 0x1 ;  /* 0x00000001ff027424 */ /* 0x002fe200078e00ff */
[----:B------:R-:W-:-:S04]  /*3de0*/  SHF.R.U32.HI R4, RZ, 0x5, R4 ;  /* 0x00000005ff047819 */ /* 0x000fc80000011604 */
[----:B------:R-:W-:Y:S01]  /*3df0*/  SHF.L.U32 R3, R3, R4, RZ ;  /* 0x0000000403037219 */ /* 0x000fe200000006ff */
[----:B------:R-:W-:-:S05]  /*3e00*/  VIADD R5, R4, 0x10 ;  /* 0x0000001004057836 */ /* 0x000fca0000000000 */
[----:B------:R-:W-:Y:S01]  /*3e10*/  SHF.L.U32 R2, R2, R5, RZ ;  /* 0x0000000502027219 */ /* 0x000fe200000006ff */
[----:B----4-:R-:W-:-:S03]  /*3e20*/  ULEA UR5, UR5, UR4, 0x18 ;  /* 0x0000000405057291 */ /* 0x010fc6000f8ec0ff */
[----:B------:R-:W-:-:S04]  /*3e30*/  LOP3.LUT R5, R2, R3, RZ, 0xfc, !PT ;  /* 0x0000000302057212 */ /* 0x000fc800078efcff */
[C---:B------:R-:W-:Y:S02]  /*3e40*/  LOP3.LUT R3, R5.reuse, 0xffff, RZ, 0xc0, !PT ;  /* 0x0000ffff05037812 */ /* 0x040fe400078ec0ff */
[----:B---3--:R-:W1:Y:S02]  /*3e50*/  LDS R0, [UR5] ;  /* 0x00000005ff007984 */ /* 0x008e640008000800 */
[----:B-1----:R-:W-:-:S04]  /*3e60*/  LOP3.LUT R2, R5, 0xffff, R0, 0x80, !PT ;  /* 0x0000ffff05027812 */ /* 0x002fc800078e8000 */
[----:B------:R-:W-:-:S13]  /*3e70*/  ISETP.NE.AND P0, PT, R2, R3, PT ;  /* 0x000000030200720c */ /* 0x000fda0003f05270 */
[----:B------:R-:W-:Y:S05]  /*3e80*/  @P0 BRA `(.L_x_42) ;  /* 0x0000000000500947 */ /* 0x000fea0003800000 */
[----:B------:R-:W-:Y:S02]  /*3e90*/  SHF.R.U32.HI R0, RZ, 0x10, R0 ;  /* 0x00000010ff007819 */ /* 0x000fe40000011600 */
[----:B------:R-:W-:-:S04]  /*3ea0*/  SHF.R.U32.HI R3, RZ, 0x10, R5 ;  /* 0x00000010ff037819 */ /* 0x000fc80000011605 */
[----:B------:R-:W-:-:S04]  /*3eb0*/  LOP3.LUT R0, R0, R3, RZ, 0xc0, !PT ;  /* 0x0000000300007212 */ /* 0x000fc800078ec0ff */
[----:B------:R-:W-:-:S13]  /*3ec0*/  ISETP.NE.AND P0, PT, R0, R3, PT ;  /* 0x000000030000720c */ /* 0x000fda0003f05270 */
[----:B------:R-:W-:Y:S05]  /*3ed0*/  @P0 BRA `(.L_x_43) ;  /* 0x0000000000300947 */ /* 0x000fea0003800000 */
[----:B------:R-:W-:Y:S01]  /*3ee0*/  R2UR UR7, R5 ;  /* 0x00000000050772ca */ /* 0x000fe200000e0000 */
[----:B------:R-:W1:Y:S01]  /*3ef0*/  S2R R2, SR_LANEID ;  /* 0x0000000000027919 */ /* 0x000e620000000000 */
[----:B------:R-:W-:Y:S02]  /*3f00*/  VOTEU.ANY UR6, UPT, PT ;  /* 0x0000000000067886 */ /* 0x000fe400038e0100 */
[----:B------:R-:W-:-:S09]  /*3f10*/  UFLO.U32 UR6, UR6 ;  /* 0x00000006000672bd */ /* 0x000fd200080e0000 */
[----:B------:R-:W-:-:S06]  /*3f20*/  ULOP3.LUT UR7, URZ, UR7, URZ, 0x33, !UPT ;  /* 0x00000007ff077292 */ /* 0x000fcc000f8e33ff */
[----:B------:R-:W-:-:S04]  /*3f30*/  IMAD.U32 R0, RZ, RZ, UR7 ;  /* 0x00000007ff007e24 */ /* 0x000fc8000f8e00ff */
[----:B------:R-:W2:Y:S02]  /*3f40*/  REDUX UR4, R0 ;  /* 0x00000000000473c4 */ /* 0x000ea40000000000 */
[----:B------:R3:W-:Y:S01]  /*3f50*/  UTCATOMSWS.AND URZ, UR7 ;  /* 0x0000000700ff79e3 */ /* 0x0007e20008000000 */
[----:B-1----:R-:W-:Y:S01]  /*3f60*/  ISETP.EQ.U32.AND P0, PT, R2, UR6, PT ;  /* 0x0000000602007c0c */ /* 0x002fe2000bf02070 */
[----:B--2---:R-:W-:-:S12]  /*3f70*/  IMAD.U32 R2, RZ, RZ, UR4 ;  /* 0x00000004ff027e24 */ /* 0x004fd8000f8e00ff */
[----:B------:R3:W-:Y:S01]  /*3f80*/  @P0 ATOMS.AND RZ, [UR5], R2 ;  /* 0x00000002ffff098c */ /* 0x0007e2000a800005 */
[----:B------:R-:W-:Y:S05]  /*3f90*/  BRA `(.L_x_44) ;  /* 0x0000000000147947 */ /* 0x000fea0003800000 */
.L_x_43:
[----:B------:R-:W-:Y:S02]  /*3fa0*/  MOV R2, 0x3fc0 ;  /* 0x00003fc000027802 */ /* 0x000fe40000000f00 */
[----:B------:R-:W-:Y:S05]  /*3fb0*/  CALL.REL.NOINC `($__internal_0_$__cuda_sm10x_tcgen05_guardrail_trap_col_being_dealloced_not_returned_by_alloc) ;  /* 0x0000000000c47944 */ /* 0x000fea0003c00000 */
[----:B------:R-:W-:Y:S05]  /*3fc0*/  BRA `(.L_x_44) ;  /* 0x0000000000087947 */ /* 0x000fea0003800000 */
.L_x_42:
[----:B------:R-:W-:Y:S02]  /*3fd0*/  MOV R2, 0x3ff0 ;  /* 0x00003ff000027802 */ /* 0x000fe40000000f00 */
[----:B------:R-:W-:Y:S05]  /*3fe0*/  CALL.REL.NOINC `($__internal_2_$__cuda_sm10x_tcgen05_guardrail_trap_unallocated_columns_being_dealloced) ;  /* 0x0000000000d07944 */ /* 0x000fea0003c00000 */
.L_x_44:
[----:B------:R-:W-:Y:S01]  /*3ff0*/  NOP ;  /* 0x0000000000007918 */ /* 0x000fe20000000000 */
.L_x_41:
[----:B------:R-:W-:-:S04]  /*4000*/  DEPBAR.LE SB0, 0x0 ;  /* 0x000080000000791a */ /* 0x000fc80000000000 */
[----:B---3--:R-:W-:Y:S05]  /*4010*/  EXIT ;  /* 0x000000000000794d */ /* 0x008fea0003800000 */
.L_x_18:
[----:B------:R-:W-:Y:S02]  /*4020*/  MOV R6, UR23 ;  /* 0x0000001700067c02 */ /* 0x000fe40008000f00 */
[----:B------:R-:W-:Y:S02]  /*4030*/  MOV R7, UR23 ;  /* 0x0000001700077c02 */ /* 0x000fe40008000f00 */
[----:B------:R-:W-:-:S07]  /*4040*/  MOV R0, UR9 ;  /* 0x0000000900007c02 */ /* 0x000fce0008000f00 */
.L_x_45:
[----:B-1----:R1:W2:Y:S02]  /*4050*/  SYNCS.PHASECHK.TRANS64.TRYWAIT P0, [R0+URZ+0x20], R7 ;  /* 0x00002007000075a7 */ /* 0x0022a400080011ff */
[----:B--2---:R-:W-:Y:S05]  /*4060*/  @!P0 NANOSLEEP.SYNCS 0x989680 ;  /* 0x009896800000895d */ /* 0x004fea0003900000 */
[----:B------:R-:W2:Y:S02]  /*4070*/  @!P0 SYNCS.PHASECHK.TRANS64 P0, [R0+URZ+0x20], R7 ;  /* 0x00002007000085a7 */ /* 0x000ea400080010ff */
[----:B--2---:R-:W-:Y:S05]  /*4080*/  @!P0 BRA `(.L_x_45) ;  /* 0xfffffffc00f08947 */ /* 0x004fea000383ffff */
[----:B------:R-:W-:Y:S05]  /*4090*/  BRA `(.L_x_17) ;  /* 0xffffffc800b87947 */ /* 0x000fea000383ffff */
.L_x_21:
[----:B------:R-:W-:Y:S02]  /*40a0*/  MOV R2, UR6 ;  /* 0x0000000600027c02 */ /* 0x000fe40008000f00 */
[----:B------:R-:W-:Y:S02]  /*40b0*/  MOV R3, UR6 ;  /* 0x0000000600037c02 */ /* 0x000fe40008000f00 */
[----:B------:R-:W-:-:S07]  /*40c0*/  MOV R0, UR5 ;  /* 0x0000000500007c02 */ /* 0x000fce0008000f00 */
.L_x_46:
[----:B-1----:R1:W5:Y:S02]  /*40d0*/  SYNCS.PHASECHK.TRANS64.TRYWAIT P0, [R0+URZ+0x20], R3 ;  /* 0x00002003000075a7 */ /* 0x00236400080011ff */
[----:B-----5:R-:W-:Y:S05]  /*40e0*/  @!P0 NANOSLEEP.SYNCS 0x989680 ;  /* 0x009896800000895d */ /* 0x020fea0003900000 */
[----:B------:R-:W5:Y:S02]  /*40f0*/  @!P0 SYNCS.PHASECHK.TRANS64 P0, [R0+URZ+0x20], R3 ;  /* 0x00002003000085a7 */ /* 0x000f6400080010ff */
[----:B-----5:R-:W-:Y:S05]  /*4100*/  @!P0 BRA `(.L_x_46) ;  /* 0xfffffffc00f08947 */ /* 0x020fea000383ffff */
[----:B------:R-:W-:Y:S05]  /*4110*/  BRA `(.L_x_47) ;  /* 0xffffffcc00a47947 */ /* 0x000fea000383ffff */
.L_x_24:
[----:B------:R-:W-:Y:S02]  /*4120*/  MOV R0, UR7 ;  /* 0x0000000700007c02 */ /* 0x000fe40008000f00 */
[----:B------:R-:W-:-:S07]  /*4130*/  MOV R3, R2 ;  /* 0x0000000200037202 */ /* 0x000fce0000000f00 */
.L_x_48:
[----:B-1----:R1:W4:Y:S02]  /*4140*/  SYNCS.PHASECHK.TRANS64.TRYWAIT P0, [R0+URZ+0x50], R3 ;  /* 0x00005003000075a7 */ /* 0x00232400080011ff */
[----:B----4-:R-:W-:Y:S05]  /*4150*/  @!P0 NANOSLEEP.SYNCS 0x989680 ;  /* 0x009896800000895d */ /* 0x010fea0003900000 */
[----:B------:R-:W4:Y:S02]  /*4160*/  @!P0 SYNCS.PHASECHK.TRANS64 P0, [R0+URZ+0x50], R3 ;  /* 0x00005003000085a7 */ /* 0x000f2400080010ff */
[----:B----4-:R-:W-:Y:S05]  /*4170*/  @!P0 BRA `(.L_x_48) ;  /* 0xfffffffc00f08947 */ /* 0x010fea000383ffff */
[----:B------:R-:W-:Y:S05]  /*4180*/  BRA `(.L_x_49) ;  /* 0xffffffd000747947 */ /* 0x000fea000383ffff */
.L_x_26:
[----:B------:R-:W-:Y:S02]  /*4190*/  MOV R2, UR13 ;  /* 0x0000000d00027c02 */ /* 0x000fe40008000f00 */
[----:B------:R-:W-:Y:S02]  /*41a0*/  MOV R3, UR13 ;  /* 0x0000000d00037c02 */ /* 0x000fe40008000f00 */
[----:B------:R-:W-:Y:S07]  /*41b0*/  MOV R0, UR5 ;  /* 0x0000000500007c02 */ /* 0x000fee0008000f00 */
.L_x_50:
[----:B-1----:R1:W4:Y:S02]  /*41c0*/  SYNCS.PHASECHK.TRANS64.TRYWAIT P1, [R0+URZ], R3 ;  /* 0x00000003000075a7 */ /* 0x00232400080211ff */
[----:B----4-:R-:W-:Y:S05]  /*41d0*/  @!P1 NANOSLEEP.SYNCS 0x989680 ;  /* 0x009896800000995d */ /* 0x010fea0003900000 */
[----:B------:R-:W4:Y:S02]  /*41e0*/  @!P1 SYNCS.PHASECHK.TRANS64 P1, [R0+URZ], R3 ;  /* 0x00000003000095a7 */ /* 0x000f2400080210ff */
[----:B----4-:R-:W-:Y:S05]  /*41f0*/  @!P1 BRA `(.L_x_50) ;  /* 0xfffffffc00f09947 */ /* 0x010fea000383ffff */
[----:B------:R-:W-:Y:S05]  /*4200*/  BRA `(.L_x_25) ;  /* 0xffffffd000b87947 */ /* 0x000fea000383ffff */
.L_x_29:
[----:B------:R-:W-:-:S07]  /*4210*/  MOV R3, R2 ;  /* 0x0000000200037202 */ /* 0x000fce0000000f00 */
.L_x_51:
[----:B-1----:R1:W4:Y:S02]  /*4220*/  SYNCS.PHASECHK.TRANS64.TRYWAIT P0, [R0+URZ+0x50], R3 ;  /* 0x00005003000075a7 */ /* 0x00232400080011ff */
[----:B----4-:R-:W-:Y:S05]  /*4230*/  @!P0 NANOSLEEP.SYNCS 0x989680 ;  /* 0x009896800000895d */ /* 0x010fea0003900000 */
[----:B------:R-:W4:Y:S02]  /*4240*/  @!P0 SYNCS.PHASECHK.TRANS64 P0, [R0+URZ+0x50], R3 ;  /* 0x00005003000085a7 */ /* 0x000f2400080010ff */
[----:B----4-:R-:W-:Y:S05]  /*4250*/  @!P0 BRA `(.L_x_51) ;  /* 0xfffffffc00f08947 */ /* 0x010fea000383ffff */
[----:B------:R-:W-:Y:S05]  /*4260*/  BRA `(.L_x_22) ;  /* 0xffffffd400647947 */ /* 0x000fea000383ffff */
.L_x_36:
[----:B------:R-:W-:-:S07]  /*4270*/  MOV R4, R5 ;  /* 0x0000000500047202 */ /* 0x000fce0000000f00 */
.L_x_52:
[----:B-1----:R1:W2:Y:S02]  /*4280*/  SYNCS.PHASECHK.TRANS64.TRYWAIT P1, [R0+URZ+0x40], R5 ;  /* 0x00004005000075a7 */ /* 0x0022a400080211ff */
[----:B--2---:R-:W-:Y:S05]  /*4290*/  @!P1 NANOSLEEP.SYNCS 0x989680 ;  /* 0x009896800000995d */ /* 0x004fea0003900000 */
[----:B------:R-:W2:Y:S02]  /*42a0*/  @!P1 SYNCS.PHASECHK.TRANS64 P1, [R0+URZ+0x40], R5 ;  /* 0x00004005000095a7 */ /* 0x000ea400080210ff */
[----:B--2---:R-:W-:Y:S05]  /*42b0*/  @!P1 BRA `(.L_x_52) ;  /* 0xfffffffc00f09947 */ /* 0x004fea000383ffff */
[----:B------:R-:W-:Y:S05]  /*42c0*/  BRA `(.L_x_53) ;  /* 0xffffffdc00a07947 */ /* 0x000fea000383ffff */
        .weak           $__internal_0_$__cuda_sm10x_tcgen05_guardrail_trap_col_being_dealloced_not_returned_by_alloc
        .type           $__internal_0_$__cuda_sm10x_tcgen05_guardrail_trap_col_being_dealloced_not_returned_by_alloc,@function
        .size           $__internal_0_$__cuda_sm10x_tcgen05_guardrail_trap_col_being_dealloced_not_returned_by_alloc,($__internal_1_$__cuda_sm10x_tcgen05_guardrail_trap_phase_invalid_during_alloc - $__internal_0_$__cuda_sm10x_tcgen05_guardrail_trap_col_being_dealloced_not_returned_by_alloc)
$__internal_0_$__cuda_sm10x_tcgen05_guardrail_trap_col_being_dealloced_not_returned_by_alloc:
[----:B------:R-:W-:Y:S05]  /*42d0*/  BPT.TRAP 0x1 ;  /* 0x000000040000795c */ /* 0x000fea0000300000 */
[----:B------:R-:W-:-:S04]  /*42e0*/  HFMA2 R3, -RZ, RZ, 0, 0 ;  /* 0x00000000ff037431 */ /* 0x000fc800000001ff */
[----:B------:R-:W-:Y:S05]  /*42f0*/  RET.REL.NODEC R2 `(kernel_cutlass_kernel_cudnngemm_swigludense_gemm_persistent_swigluPersistentDenseGemmKernel_object_at__TiledMMA_ThrLayoutVMNK11110000_PermutationMNK____MMAAtom_ThrID10_ShapeMNK6425616_TVL_0) ;  /* 0xffffffbc02407950 */ /* 0x000fea0003c3ffff */
        .weak           $__internal_1_$__cuda_sm10x_tcgen05_guardrail_trap_phase_invalid_during_alloc
        .type           $__internal_1_$__cuda_sm10x_tcgen05_guardrail_trap_phase_invalid_during_alloc,@function
        .size           $__internal_1_$__cuda_sm10x_tcgen05_guardrail_trap_phase_invalid_during_alloc,($__internal_2_$__cuda_sm10x_tcgen05_guardrail_trap_unallocated_columns_being_dealloced - $__internal_1_$__cuda_sm10x_tcgen05_guardrail_trap_phase_invalid_during_alloc)
$__internal_1_$__cuda_sm10x_tcgen05_guardrail_trap_phase_invalid_during_alloc:
[----:B------:R-:W-:Y:S05]  /*4300*/  BPT.TRAP 0x1 ;  /* 0x000000040000795c */ /* 0x000fea0000300000 */
[----:B------:R-:W-:-:S04]  /*4310*/  MOV R3, 0x0 ;  /* 0x0000000000037802 */ /* 0x000fc80000000f00 */
[----:B------:R-:W-:Y:S05]  /*4320*/  RET.REL.NODEC R2 `(kernel_cutlass_kernel_cudnngemm_swigludense_gemm_persistent_swigluPersistentDenseGemmKernel_object_at__TiledMMA_ThrLayoutVMNK11110000_PermutationMNK____MMAAtom_ThrID10_ShapeMNK6425616_TVL_0) ;  /* 0xffffffbc02347950 */ /* 0x000fea0003c3ffff */
        .weak           $__internal_2_$__cuda_sm10x_tcgen05_guardrail_trap_unallocated_columns_being_dealloced
        .type           $__internal_2_$__cuda_sm10x_tcgen05_guardrail_trap_unallocated_columns_being_dealloced,@function
        .size           $__internal_2_$__cuda_sm10x_tcgen05_guardrail_trap_unallocated_columns_being_dealloced,(.L_x_57 - $__internal_2_$__cuda_sm10x_tcgen05_guardrail_trap_unallocated_columns_being_dealloced)
$__internal_2_$__cuda_sm10x_tcgen05_guardrail_trap_unallocated_columns_being_dealloced:
[----:B------:R-:W-:Y:S05]  /*4330*/  BPT.TRAP 0x1 ;  /* 0x000000040000795c */ /* 0x000fea0000300000 */
[----:B------:R-:W-:-:S04]  /*4340*/  HFMA2 R3, -RZ, RZ, 0, 0 ;  /* 0x00000000ff037431 */ /* 0x000fc800000001ff */
[----:B------:R-:W-:Y:S05]  /*4350*/  RET.REL.NODEC R2 `(kernel_cutlass_kernel_cudnngemm_swigludense_gemm_persistent_swigluPersistentDenseGemmKernel_object_at__TiledMMA_ThrLayoutVMNK11110000_PermutationMNK____MMAAtom_ThrID10_ShapeMNK6425616_TVL_0) ;  /* 0xffffffbc02287950 */ /* 0x000fea0003c3ffff */
.L_x_54:
[----:B------:R-:W-:-:S00]  /*4360*/  BRA `(.L_x_54) ;  /* 0xfffffffc00fc7947 */ /* 0x000fc0000383ffff */
[----:B------:R-:W-:-:S00]  /*4370*/  NOP ;  /* 0x0000000000007918 */ /* 0x000fc00000000000 */
        /* <DEDUP_REMOVED lines=8> */
.L_x_57:


//--------------------- .nv.shared.kernel_cutlass_kernel_cudnngemm_swigludense_gemm_persistent_swigluPersistentDenseGemmKernel_object_at__TiledMMA_ThrLayoutVMNK11110000_PermutationMNK____MMAAtom_ThrID10_ShapeMNK6425616_TVL_0 --------------------------
	.section	.nv.shared.kernel_cutlass_kernel_cudnngemm_swigludense_gemm_persistent_swigluPersistentDenseGemmKernel_object_at__TiledMMA_ThrLayoutVMNK11110000_PermutationMNK____MMAAtom_ThrID10_ShapeMNK6425616_TVL_0,"aw",@nobits
	.sectionflags	@""
	.align	1024
	.zero		1024


//--------------------- .nv.shared.reserved.0     --------------------------
	.section	.nv.shared.reserved.0,"aw",@nobits
	.align	8
	.weak		__nv_reservedSMEM_offset_0_alias
	.size		__nv_reservedSMEM_offset_0_alias, 0, 64
	.other		__nv_reservedSMEM_offset_0_alias,@"STO_CUDA_RESERVED_SHARED STV_DEFAULT"
__nv_reservedSMEM_offset_0_alias:
	.zero		0
.nv.shared.reserved.0:
	.zero		64
	.weak		__nv_reservedSMEM_allocation_phase
	.type		__nv_reservedSMEM_allocation_phase,@object
	.size		__nv_reservedSMEM_allocation_phase,(.L_0 - __nv_reservedSMEM_allocation_phase)
__nv_reservedSMEM_allocation_phase:
	.zero		1
.L_0:
	.zero		7
	.weak		__nv_reservedSMEM_devtool_atexit_pc
	.type		__nv_reservedSMEM_devtool_atexit_pc,@object
	.size		__nv_reservedSMEM_devtool_atexit_pc,(__nv_reservedSMEM_allocation_mask - __nv_reservedSMEM_devtool_atexit_pc)
__nv_reservedSMEM_devtool_atexit_pc:
	.zero		8
	.weak		__nv_reservedSMEM_allocation_mask
	.type		__nv_reservedSMEM_allocation_mask,@object
	.size		__nv_reservedSMEM_allocation_mask,(.L_2 - __nv_reservedSMEM_allocation_mask)
__nv_reservedSMEM_allocation_mask:
	.zero		4
.L_2:


//--------------------- .nv.constant0.kernel_cutlass_kernel_cudnngemm_swigludense_gemm_persistent_swigluPersistentDenseGemmKernel_object_at__TiledMMA_ThrLayoutVMNK11110000_PermutationMNK____MMAAtom_ThrID10_ShapeMNK6425616_TVL_0 --------------------------
	.section	.nv.constant0.kernel_cutlass_kernel_cudnngemm_swigludense_gemm_persistent_swigluPersistentDenseGemmKernel_object_at__TiledMMA_ThrLayoutVMNK11110000_PermutationMNK____MMAAtom_ThrID10_ShapeMNK6425616_TVL_0,"a",@progbits
	.sectionflags	@""
	.align	4
.nv.constant0.kernel_cutlass_kernel_cudnngemm_swigludense_gemm_persistent_swigluPersistentDenseGemmKernel_object_at__TiledMMA_ThrLayoutVMNK11110000_PermutationMNK____MMAAtom_ThrID10_ShapeMNK6425616_TVL_0:
	.zero		1512


//--------------------- SYMBOLS --------------------------

	.type		.nv.reservedSmem.offset0,@object
	.size		.nv.reservedSmem.offset0,0x4
	.type		.nv.reservedSmem.cap,@object
	.size		.nv.reservedSmem.cap,0x4
